//
// Generated by NVIDIA NVVM Compiler
//
// Compiler Build ID: CL-36424714
// Cuda compilation tools, release 13.0, V13.0.88
// Based on NVVM 20.0.0
//

.version 9.0
.target sm_100
.address_size 64

	// .globl	_ZN3cub18CUB_300001_SM_10006detail11EmptyKernelIvEEvv
.global .align 1 .b8 _ZN30_INTERNAL_cd62e65d_4_k_cu_main4cuda3std3__45__cpo5beginE[1];
.global .align 1 .b8 _ZN30_INTERNAL_cd62e65d_4_k_cu_main4cuda3std3__45__cpo3endE[1];
.global .align 1 .b8 _ZN30_INTERNAL_cd62e65d_4_k_cu_main4cuda3std3__45__cpo6cbeginE[1];
.global .align 1 .b8 _ZN30_INTERNAL_cd62e65d_4_k_cu_main4cuda3std3__45__cpo4cendE[1];
.global .align 1 .b8 _ZN30_INTERNAL_cd62e65d_4_k_cu_main4cuda3std3__45__cpo6rbeginE[1];
.global .align 1 .b8 _ZN30_INTERNAL_cd62e65d_4_k_cu_main4cuda3std3__45__cpo4rendE[1];
.global .align 1 .b8 _ZN30_INTERNAL_cd62e65d_4_k_cu_main4cuda3std3__45__cpo7crbeginE[1];
.global .align 1 .b8 _ZN30_INTERNAL_cd62e65d_4_k_cu_main4cuda3std3__45__cpo5crendE[1];
.global .align 1 .b8 _ZN30_INTERNAL_cd62e65d_4_k_cu_main4cuda3std3__432_GLOBAL__N__cd62e65d_4_k_cu_main6ignoreE[1];
.global .align 1 .b8 _ZN30_INTERNAL_cd62e65d_4_k_cu_main4cuda3std3__419piecewise_constructE[1];
.global .align 1 .b8 _ZN30_INTERNAL_cd62e65d_4_k_cu_main4cuda3std3__48in_placeE[1];
.global .align 1 .b8 _ZN30_INTERNAL_cd62e65d_4_k_cu_main4cuda3std3__420unreachable_sentinelE[1];
.global .align 1 .b8 _ZN30_INTERNAL_cd62e65d_4_k_cu_main4cuda3std3__47nulloptE[1];
.global .align 1 .b8 _ZN30_INTERNAL_cd62e65d_4_k_cu_main4cuda3std3__48unexpectE[1];
.global .align 1 .b8 _ZN30_INTERNAL_cd62e65d_4_k_cu_main4cuda3std6ranges3__45__cpo4swapE[1];
.global .align 1 .b8 _ZN30_INTERNAL_cd62e65d_4_k_cu_main4cuda3std6ranges3__45__cpo9iter_moveE[1];
.global .align 1 .b8 _ZN30_INTERNAL_cd62e65d_4_k_cu_main4cuda3std6ranges3__45__cpo5beginE[1];
.global .align 1 .b8 _ZN30_INTERNAL_cd62e65d_4_k_cu_main4cuda3std6ranges3__45__cpo3endE[1];
.global .align 1 .b8 _ZN30_INTERNAL_cd62e65d_4_k_cu_main4cuda3std6ranges3__45__cpo6cbeginE[1];
.global .align 1 .b8 _ZN30_INTERNAL_cd62e65d_4_k_cu_main4cuda3std6ranges3__45__cpo4cendE[1];
.global .align 1 .b8 _ZN30_INTERNAL_cd62e65d_4_k_cu_main4cuda3std6ranges3__45__cpo7advanceE[1];
.global .align 1 .b8 _ZN30_INTERNAL_cd62e65d_4_k_cu_main4cuda3std6ranges3__45__cpo9iter_swapE[1];
.global .align 1 .b8 _ZN30_INTERNAL_cd62e65d_4_k_cu_main4cuda3std6ranges3__45__cpo4nextE[1];
.global .align 1 .b8 _ZN30_INTERNAL_cd62e65d_4_k_cu_main4cuda3std6ranges3__45__cpo4prevE[1];
.global .align 1 .b8 _ZN30_INTERNAL_cd62e65d_4_k_cu_main4cuda3std6ranges3__45__cpo4dataE[1];
.global .align 1 .b8 _ZN30_INTERNAL_cd62e65d_4_k_cu_main4cuda3std6ranges3__45__cpo5cdataE[1];
.global .align 1 .b8 _ZN30_INTERNAL_cd62e65d_4_k_cu_main4cuda3std6ranges3__45__cpo4sizeE[1];
.global .align 1 .b8 _ZN30_INTERNAL_cd62e65d_4_k_cu_main4cuda3std6ranges3__45__cpo5ssizeE[1];
.global .align 1 .b8 _ZN30_INTERNAL_cd62e65d_4_k_cu_main4cuda3std6ranges3__45__cpo8distanceE[1];
.global .align 1 .b8 _ZN30_INTERNAL_cd62e65d_4_k_cu_main6thrust24THRUST_300001_SM_1000_NS8cuda_cub3parE[1];
.global .align 1 .b8 _ZN30_INTERNAL_cd62e65d_4_k_cu_main6thrust24THRUST_300001_SM_1000_NS8cuda_cub10par_nosyncE[1];
.global .align 1 .b8 _ZN30_INTERNAL_cd62e65d_4_k_cu_main6thrust24THRUST_300001_SM_1000_NS6system6detail10sequential3seqE[1];
.global .align 1 .b8 _ZN30_INTERNAL_cd62e65d_4_k_cu_main6thrust24THRUST_300001_SM_1000_NS12placeholders2_1E[1];
.global .align 1 .b8 _ZN30_INTERNAL_cd62e65d_4_k_cu_main6thrust24THRUST_300001_SM_1000_NS12placeholders2_2E[1];
.global .align 1 .b8 _ZN30_INTERNAL_cd62e65d_4_k_cu_main6thrust24THRUST_300001_SM_1000_NS12placeholders2_3E[1];
.global .align 1 .b8 _ZN30_INTERNAL_cd62e65d_4_k_cu_main6thrust24THRUST_300001_SM_1000_NS12placeholders2_4E[1];
.global .align 1 .b8 _ZN30_INTERNAL_cd62e65d_4_k_cu_main6thrust24THRUST_300001_SM_1000_NS12placeholders2_5E[1];
.global .align 1 .b8 _ZN30_INTERNAL_cd62e65d_4_k_cu_main6thrust24THRUST_300001_SM_1000_NS12placeholders2_6E[1];
.global .align 1 .b8 _ZN30_INTERNAL_cd62e65d_4_k_cu_main6thrust24THRUST_300001_SM_1000_NS12placeholders2_7E[1];
.global .align 1 .b8 _ZN30_INTERNAL_cd62e65d_4_k_cu_main6thrust24THRUST_300001_SM_1000_NS12placeholders2_8E[1];
.global .align 1 .b8 _ZN30_INTERNAL_cd62e65d_4_k_cu_main6thrust24THRUST_300001_SM_1000_NS12placeholders2_9E[1];
.global .align 1 .b8 _ZN30_INTERNAL_cd62e65d_4_k_cu_main6thrust24THRUST_300001_SM_1000_NS12placeholders3_10E[1];
.global .align 1 .b8 _ZN30_INTERNAL_cd62e65d_4_k_cu_main6thrust24THRUST_300001_SM_1000_NS3seqE[1];

.visible .entry _ZN3cub18CUB_300001_SM_10006detail11EmptyKernelIvEEvv()
{


	ret;

}
	// .globl	_ZN3cub18CUB_300001_SM_10006detail8for_each13static_kernelINS2_12policy_hub_t12policy_500_tEmN6thrust24THRUST_300001_SM_1000_NS8cuda_cub20__uninitialized_fill7functorINS7_10device_ptrIdEEdEEEEvT0_T1_
.visible .entry _ZN3cub18CUB_300001_SM_10006detail8for_each13static_kernelINS2_12policy_hub_t12policy_500_tEmN6thrust24THRUST_300001_SM_1000_NS8cuda_cub20__uninitialized_fill7functorINS7_10device_ptrIdEEdEEEEvT0_T1_(
	.param .u64 _ZN3cub18CUB_300001_SM_10006detail8for_each13static_kernelINS2_12policy_hub_t12policy_500_tEmN6thrust24THRUST_300001_SM_1000_NS8cuda_cub20__uninitialized_fill7functorINS7_10device_ptrIdEEdEEEEvT0_T1__param_0,
	.param .align 8 .b8 _ZN3cub18CUB_300001_SM_10006detail8for_each13static_kernelINS2_12policy_hub_t12policy_500_tEmN6thrust24THRUST_300001_SM_1000_NS8cuda_cub20__uninitialized_fill7functorINS7_10device_ptrIdEEdEEEEvT0_T1__param_1[16]
)
.maxntid 256
{
	.reg .pred 	%p<4>;
	.reg .b32 	%r<5>;
	.reg .b64 	%rd<16>;
	.reg .b64 	%fd<3>;

	ld.param.f64 	%fd2, [_ZN3cub18CUB_300001_SM_10006detail8for_each13static_kernelINS2_12policy_hub_t12policy_500_tEmN6thrust24THRUST_300001_SM_1000_NS8cuda_cub20__uninitialized_fill7functorINS7_10device_ptrIdEEdEEEEvT0_T1__param_1+8];
	ld.param.u64 	%rd4, [_ZN3cub18CUB_300001_SM_10006detail8for_each13static_kernelINS2_12policy_hub_t12policy_500_tEmN6thrust24THRUST_300001_SM_1000_NS8cuda_cub20__uninitialized_fill7functorINS7_10device_ptrIdEEdEEEEvT0_T1__param_1];
	ld.param.u64 	%rd5, [_ZN3cub18CUB_300001_SM_10006detail8for_each13static_kernelINS2_12policy_hub_t12policy_500_tEmN6thrust24THRUST_300001_SM_1000_NS8cuda_cub20__uninitialized_fill7functorINS7_10device_ptrIdEEdEEEEvT0_T1__param_0];
	mov.u32 	%r2, %ctaid.x;
	mul.wide.u32 	%rd1, %r2, 512;
	sub.s64 	%rd2, %rd5, %rd1;
	setp.lt.u64 	%p1, %rd2, 512;
	@%p1 bra 	$L__BB1_2;
	mov.u32 	%r4, %tid.x;
	cvta.to.global.u64 	%rd11, %rd4;
	cvt.u64.u32 	%rd12, %r4;
	add.s64 	%rd13, %rd1, %rd12;
	shl.b64 	%rd14, %rd13, 3;
	add.s64 	%rd15, %rd11, %rd14;
	st.global.f64 	[%rd15], %fd2;
	st.global.f64 	[%rd15+2048], %fd2;
	bra.uni 	$L__BB1_6;
$L__BB1_2:
	cvta.to.global.u64 	%rd6, %rd4;
	mov.u32 	%r1, %tid.x;
	cvt.u64.u32 	%rd7, %r1;
	setp.le.u64 	%p2, %rd2, %rd7;
	add.s64 	%rd8, %rd1, %rd7;
	shl.b64 	%rd9, %rd8, 3;
	add.s64 	%rd3, %rd6, %rd9;
	@%p2 bra 	$L__BB1_4;
	st.global.f64 	[%rd3], %fd2;
$L__BB1_4:
	add.s32 	%r3, %r1, 256;
	cvt.u64.u32 	%rd10, %r3;
	setp.le.u64 	%p3, %rd2, %rd10;
	@%p3 bra 	$L__BB1_6;
	st.global.f64 	[%rd3+2048], %fd2;
$L__BB1_6:
	ret;

}
	// .globl	_ZN3cub18CUB_300001_SM_10006detail9transform16transform_kernelINS2_10policy_hubILb1EN4cuda3std3__45tupleIJN6thrust24THRUST_300001_SM_1000_NS17counting_iteratorIiNSA_11use_defaultESC_SC_EEEEEE10policy1000Ei7rng_gpuNSA_6detail15normal_iteratorINSA_10device_ptrIdEEEEJSD_EEEvT0_iT1_T2_DpNS2_10kernel_argIT3_EE
.visible .entry _ZN3cub18CUB_300001_SM_10006detail9transform16transform_kernelINS2_10policy_hubILb1EN4cuda3std3__45tupleIJN6thrust24THRUST_300001_SM_1000_NS17counting_iteratorIiNSA_11use_defaultESC_SC_EEEEEE10policy1000Ei7rng_gpuNSA_6detail15normal_iteratorINSA_10device_ptrIdEEEEJSD_EEEvT0_iT1_T2_DpNS2_10kernel_argIT3_EE(
	.param .u32 _ZN3cub18CUB_300001_SM_10006detail9transform16transform_kernelINS2_10policy_hubILb1EN4cuda3std3__45tupleIJN6thrust24THRUST_300001_SM_1000_NS17counting_iteratorIiNSA_11use_defaultESC_SC_EEEEEE10policy1000Ei7rng_gpuNSA_6detail15normal_iteratorINSA_10device_ptrIdEEEEJSD_EEEvT0_iT1_T2_DpNS2_10kernel_argIT3_EE_param_0,
	.param .u32 _ZN3cub18CUB_300001_SM_10006detail9transform16transform_kernelINS2_10policy_hubILb1EN4cuda3std3__45tupleIJN6thrust24THRUST_300001_SM_1000_NS17counting_iteratorIiNSA_11use_defaultESC_SC_EEEEEE10policy1000Ei7rng_gpuNSA_6detail15normal_iteratorINSA_10device_ptrIdEEEEJSD_EEEvT0_iT1_T2_DpNS2_10kernel_argIT3_EE_param_1,
	.param .align 8 .b8 _ZN3cub18CUB_300001_SM_10006detail9transform16transform_kernelINS2_10policy_hubILb1EN4cuda3std3__45tupleIJN6thrust24THRUST_300001_SM_1000_NS17counting_iteratorIiNSA_11use_defaultESC_SC_EEEEEE10policy1000Ei7rng_gpuNSA_6detail15normal_iteratorINSA_10device_ptrIdEEEEJSD_EEEvT0_iT1_T2_DpNS2_10kernel_argIT3_EE_param_2[24],
	.param .align 8 .b8 _ZN3cub18CUB_300001_SM_10006detail9transform16transform_kernelINS2_10policy_hubILb1EN4cuda3std3__45tupleIJN6thrust24THRUST_300001_SM_1000_NS17counting_iteratorIiNSA_11use_defaultESC_SC_EEEEEE10policy1000Ei7rng_gpuNSA_6detail15normal_iteratorINSA_10device_ptrIdEEEEJSD_EEEvT0_iT1_T2_DpNS2_10kernel_argIT3_EE_param_3[8],
	.param .align 8 .b8 _ZN3cub18CUB_300001_SM_10006detail9transform16transform_kernelINS2_10policy_hubILb1EN4cuda3std3__45tupleIJN6thrust24THRUST_300001_SM_1000_NS17counting_iteratorIiNSA_11use_defaultESC_SC_EEEEEE10policy1000Ei7rng_gpuNSA_6detail15normal_iteratorINSA_10device_ptrIdEEEEJSD_EEEvT0_iT1_T2_DpNS2_10kernel_argIT3_EE_param_4[16]
)
.maxntid 128
{
	.reg .pred 	%p<27>;
	.reg .b32 	%r<192>;
	.reg .b64 	%rd<21>;
	.reg .b64 	%fd<35>;

	ld.param.u32 	%r177, [_ZN3cub18CUB_300001_SM_10006detail9transform16transform_kernelINS2_10policy_hubILb1EN4cuda3std3__45tupleIJN6thrust24THRUST_300001_SM_1000_NS17counting_iteratorIiNSA_11use_defaultESC_SC_EEEEEE10policy1000Ei7rng_gpuNSA_6detail15normal_iteratorINSA_10device_ptrIdEEEEJSD_EEEvT0_iT1_T2_DpNS2_10kernel_argIT3_EE_param_2];
	ld.param.f64 	%fd1, [_ZN3cub18CUB_300001_SM_10006detail9transform16transform_kernelINS2_10policy_hubILb1EN4cuda3std3__45tupleIJN6thrust24THRUST_300001_SM_1000_NS17counting_iteratorIiNSA_11use_defaultESC_SC_EEEEEE10policy1000Ei7rng_gpuNSA_6detail15normal_iteratorINSA_10device_ptrIdEEEEJSD_EEEvT0_iT1_T2_DpNS2_10kernel_argIT3_EE_param_2+8];
	ld.param.f64 	%fd2, [_ZN3cub18CUB_300001_SM_10006detail9transform16transform_kernelINS2_10policy_hubILb1EN4cuda3std3__45tupleIJN6thrust24THRUST_300001_SM_1000_NS17counting_iteratorIiNSA_11use_defaultESC_SC_EEEEEE10policy1000Ei7rng_gpuNSA_6detail15normal_iteratorINSA_10device_ptrIdEEEEJSD_EEEvT0_iT1_T2_DpNS2_10kernel_argIT3_EE_param_2+16];
	ld.param.u32 	%r56, [_ZN3cub18CUB_300001_SM_10006detail9transform16transform_kernelINS2_10policy_hubILb1EN4cuda3std3__45tupleIJN6thrust24THRUST_300001_SM_1000_NS17counting_iteratorIiNSA_11use_defaultESC_SC_EEEEEE10policy1000Ei7rng_gpuNSA_6detail15normal_iteratorINSA_10device_ptrIdEEEEJSD_EEEvT0_iT1_T2_DpNS2_10kernel_argIT3_EE_param_0];
	ld.param.u64 	%rd7, [_ZN3cub18CUB_300001_SM_10006detail9transform16transform_kernelINS2_10policy_hubILb1EN4cuda3std3__45tupleIJN6thrust24THRUST_300001_SM_1000_NS17counting_iteratorIiNSA_11use_defaultESC_SC_EEEEEE10policy1000Ei7rng_gpuNSA_6detail15normal_iteratorINSA_10device_ptrIdEEEEJSD_EEEvT0_iT1_T2_DpNS2_10kernel_argIT3_EE_param_3];
	ld.param.u32 	%r55, [_ZN3cub18CUB_300001_SM_10006detail9transform16transform_kernelINS2_10policy_hubILb1EN4cuda3std3__45tupleIJN6thrust24THRUST_300001_SM_1000_NS17counting_iteratorIiNSA_11use_defaultESC_SC_EEEEEE10policy1000Ei7rng_gpuNSA_6detail15normal_iteratorINSA_10device_ptrIdEEEEJSD_EEEvT0_iT1_T2_DpNS2_10kernel_argIT3_EE_param_1];
	cvta.to.global.u64 	%rd1, %rd7;
	shl.b32 	%r57, %r55, 7;
	mov.u32 	%r58, %ctaid.x;
	mul.lo.s32 	%r2, %r57, %r58;
	sub.s32 	%r59, %r56, %r2;
	min.s32 	%r3, %r57, %r59;
	setp.gt.s32 	%p1, %r57, %r59;
	@%p1 bra 	$L__BB2_8;
	setp.lt.s32 	%p2, %r55, 1;
	@%p2 bra 	$L__BB2_25;
	mov.u32 	%r4, %tid.x;
	sub.f64 	%fd3, %fd2, %fd1;
	and.b32  	%r5, %r55, 3;
	setp.lt.u32 	%p3, %r55, 4;
	mov.b32 	%r187, 0;
	@%p3 bra 	$L__BB2_5;
	and.b32  	%r187, %r55, 2147483644;
	neg.s32 	%r171, %r187;
	mul.wide.s32 	%rd8, %r2, 8;
	add.s64 	%rd9, %rd8, %rd1;
	add.s64 	%rd2, %rd9, 2048;
	mov.u32 	%r170, %r4;
$L__BB2_4:
	mul.wide.s32 	%rd10, %r170, 8;
	add.s64 	%rd11, %rd2, %rd10;
	mul.hi.u32 	%r61, %r177, -1131474031;
	shr.u32 	%r62, %r61, 15;
	mul.lo.s32 	%r63, %r62, 44488;
	sub.s32 	%r64, %r177, %r63;
	mul.lo.s32 	%r65, %r64, 48271;
	mul.lo.s32 	%r66, %r62, 3399;
	setp.lt.u32 	%p4, %r65, %r66;
	xor.b32  	%r67, %r66, 2147483647;
	neg.s32 	%r68, %r66;
	selp.b32 	%r69, %r67, %r68, %p4;
	add.s32 	%r70, %r69, %r65;
	add.s32 	%r71, %r70, -1;
	cvt.rn.f64.u32 	%fd5, %r71;
	div.rn.f64 	%fd6, %fd5, 0d41DFFFFFFF800000;
	fma.rn.f64 	%fd7, %fd3, %fd6, %fd1;
	st.global.f64 	[%rd11+-2048], %fd7;
	mul.hi.u32 	%r72, %r70, -1131474031;
	shr.u32 	%r73, %r72, 15;
	mul.lo.s32 	%r74, %r73, 44488;
	sub.s32 	%r75, %r70, %r74;
	mul.lo.s32 	%r76, %r75, 48271;
	mul.lo.s32 	%r77, %r73, 3399;
	setp.lt.u32 	%p5, %r76, %r77;
	xor.b32  	%r78, %r77, 2147483647;
	neg.s32 	%r79, %r77;
	selp.b32 	%r80, %r78, %r79, %p5;
	add.s32 	%r81, %r80, %r76;
	add.s32 	%r82, %r81, -1;
	cvt.rn.f64.u32 	%fd8, %r82;
	div.rn.f64 	%fd9, %fd8, 0d41DFFFFFFF800000;
	fma.rn.f64 	%fd10, %fd3, %fd9, %fd1;
	st.global.f64 	[%rd11+-1024], %fd10;
	mul.hi.u32 	%r83, %r81, -1131474031;
	shr.u32 	%r84, %r83, 15;
	mul.lo.s32 	%r85, %r84, 44488;
	sub.s32 	%r86, %r81, %r85;
	mul.lo.s32 	%r87, %r86, 48271;
	mul.lo.s32 	%r88, %r84, 3399;
	setp.lt.u32 	%p6, %r87, %r88;
	xor.b32  	%r89, %r88, 2147483647;
	neg.s32 	%r90, %r88;
	selp.b32 	%r91, %r89, %r90, %p6;
	add.s32 	%r92, %r91, %r87;
	add.s32 	%r93, %r92, -1;
	cvt.rn.f64.u32 	%fd11, %r93;
	div.rn.f64 	%fd12, %fd11, 0d41DFFFFFFF800000;
	fma.rn.f64 	%fd13, %fd3, %fd12, %fd1;
	st.global.f64 	[%rd11], %fd13;
	mul.hi.u32 	%r94, %r92, -1131474031;
	shr.u32 	%r95, %r94, 15;
	mul.lo.s32 	%r96, %r95, 44488;
	sub.s32 	%r97, %r92, %r96;
	mul.lo.s32 	%r98, %r97, 48271;
	mul.lo.s32 	%r99, %r95, 3399;
	setp.lt.u32 	%p7, %r98, %r99;
	xor.b32  	%r100, %r99, 2147483647;
	neg.s32 	%r101, %r99;
	selp.b32 	%r102, %r100, %r101, %p7;
	add.s32 	%r177, %r102, %r98;
	add.s32 	%r103, %r177, -1;
	cvt.rn.f64.u32 	%fd14, %r103;
	div.rn.f64 	%fd15, %fd14, 0d41DFFFFFFF800000;
	fma.rn.f64 	%fd16, %fd3, %fd15, %fd1;
	st.global.f64 	[%rd11+1024], %fd16;
	add.s32 	%r171, %r171, 4;
	add.s32 	%r170, %r170, 512;
	setp.eq.s32 	%p8, %r171, 0;
	@%p8 bra 	$L__BB2_5;
	bra.uni 	$L__BB2_4;
$L__BB2_5:
	setp.eq.s32 	%p9, %r5, 0;
	@%p9 bra 	$L__BB2_25;
	mul.wide.s32 	%rd12, %r2, 8;
	add.s64 	%rd6, %rd1, %rd12;
	shl.b32 	%r104, %r187, 7;
	add.s32 	%r190, %r4, %r104;
	neg.s32 	%r189, %r5;
$L__BB2_7:
	.pragma "nounroll";
	mul.wide.s32 	%rd13, %r190, 8;
	add.s64 	%rd14, %rd6, %rd13;
	mul.hi.u32 	%r105, %r177, -1131474031;
	shr.u32 	%r106, %r105, 15;
	mul.lo.s32 	%r107, %r106, 44488;
	sub.s32 	%r108, %r177, %r107;
	mul.lo.s32 	%r109, %r108, 48271;
	mul.lo.s32 	%r110, %r106, 3399;
	setp.lt.u32 	%p10, %r109, %r110;
	xor.b32  	%r111, %r110, 2147483647;
	neg.s32 	%r112, %r110;
	selp.b32 	%r113, %r111, %r112, %p10;
	add.s32 	%r177, %r113, %r109;
	add.s32 	%r114, %r177, -1;
	cvt.rn.f64.u32 	%fd17, %r114;
	div.rn.f64 	%fd18, %fd17, 0d41DFFFFFFF800000;
	fma.rn.f64 	%fd19, %fd3, %fd18, %fd1;
	st.global.f64 	[%rd14], %fd19;
	add.s32 	%r190, %r190, 128;
	add.s32 	%r189, %r189, 1;
	setp.ne.s32 	%p11, %r189, 0;
	@%p11 bra 	$L__BB2_7;
	bra.uni 	$L__BB2_25;
$L__BB2_8:
	setp.lt.s32 	%p12, %r55, 1;
	@%p12 bra 	$L__BB2_25;
	mov.u32 	%r8, %tid.x;
	sub.f64 	%fd4, %fd2, %fd1;
	and.b32  	%r9, %r55, 3;
	setp.lt.u32 	%p13, %r55, 4;
	mov.b32 	%r181, 0;
	@%p13 bra 	$L__BB2_20;
	and.b32  	%r181, %r55, 2147483644;
	neg.s32 	%r175, %r181;
	add.s32 	%r174, %r8, 256;
	mul.wide.s32 	%rd15, %r2, 8;
	add.s64 	%rd16, %rd15, %rd1;
	add.s64 	%rd3, %rd16, 2048;
	mov.u32 	%r173, %r8;
$L__BB2_11:
	mul.wide.s32 	%rd17, %r173, 8;
	add.s64 	%rd4, %rd3, %rd17;
	add.s32 	%r116, %r174, -256;
	setp.ge.s32 	%p14, %r116, %r3;
	@%p14 bra 	$L__BB2_13;
	mul.hi.u32 	%r117, %r177, -1131474031;
	shr.u32 	%r118, %r117, 15;
	mul.lo.s32 	%r119, %r118, 44488;
	sub.s32 	%r120, %r177, %r119;
	mul.lo.s32 	%r121, %r120, 48271;
	mul.lo.s32 	%r122, %r118, 3399;
	setp.lt.u32 	%p15, %r121, %r122;
	xor.b32  	%r123, %r122, 2147483647;
	neg.s32 	%r124, %r122;
	selp.b32 	%r125, %r123, %r124, %p15;
	add.s32 	%r177, %r125, %r121;
	add.s32 	%r126, %r177, -1;
	cvt.rn.f64.u32 	%fd20, %r126;
	div.rn.f64 	%fd21, %fd20, 0d41DFFFFFFF800000;
	fma.rn.f64 	%fd22, %fd4, %fd21, %fd1;
	st.global.f64 	[%rd4+-2048], %fd22;
$L__BB2_13:
	add.s32 	%r127, %r174, -128;
	setp.ge.s32 	%p16, %r127, %r3;
	@%p16 bra 	$L__BB2_15;
	mul.hi.u32 	%r128, %r177, -1131474031;
	shr.u32 	%r129, %r128, 15;
	mul.lo.s32 	%r130, %r129, 44488;
	sub.s32 	%r131, %r177, %r130;
	mul.lo.s32 	%r132, %r131, 48271;
	mul.lo.s32 	%r133, %r129, 3399;
	setp.lt.u32 	%p17, %r132, %r133;
	xor.b32  	%r134, %r133, 2147483647;
	neg.s32 	%r135, %r133;
	selp.b32 	%r136, %r134, %r135, %p17;
	add.s32 	%r177, %r136, %r132;
	add.s32 	%r137, %r177, -1;
	cvt.rn.f64.u32 	%fd23, %r137;
	div.rn.f64 	%fd24, %fd23, 0d41DFFFFFFF800000;
	fma.rn.f64 	%fd25, %fd4, %fd24, %fd1;
	st.global.f64 	[%rd4+-1024], %fd25;
$L__BB2_15:
	setp.ge.s32 	%p18, %r174, %r3;
	@%p18 bra 	$L__BB2_17;
	mul.hi.u32 	%r138, %r177, -1131474031;
	shr.u32 	%r139, %r138, 15;
	mul.lo.s32 	%r140, %r139, 44488;
	sub.s32 	%r141, %r177, %r140;
	mul.lo.s32 	%r142, %r141, 48271;
	mul.lo.s32 	%r143, %r139, 3399;
	setp.lt.u32 	%p19, %r142, %r143;
	xor.b32  	%r144, %r143, 2147483647;
	neg.s32 	%r145, %r143;
	selp.b32 	%r146, %r144, %r145, %p19;
	add.s32 	%r177, %r146, %r142;
	add.s32 	%r147, %r177, -1;
	cvt.rn.f64.u32 	%fd26, %r147;
	div.rn.f64 	%fd27, %fd26, 0d41DFFFFFFF800000;
	fma.rn.f64 	%fd28, %fd4, %fd27, %fd1;
	st.global.f64 	[%rd4], %fd28;
$L__BB2_17:
	add.s32 	%r148, %r174, 128;
	setp.ge.s32 	%p20, %r148, %r3;
	@%p20 bra 	$L__BB2_19;
	mul.hi.u32 	%r149, %r177, -1131474031;
	shr.u32 	%r150, %r149, 15;
	mul.lo.s32 	%r151, %r150, 44488;
	sub.s32 	%r152, %r177, %r151;
	mul.lo.s32 	%r153, %r152, 48271;
	mul.lo.s32 	%r154, %r150, 3399;
	setp.lt.u32 	%p21, %r153, %r154;
	xor.b32  	%r155, %r154, 2147483647;
	neg.s32 	%r156, %r154;
	selp.b32 	%r157, %r155, %r156, %p21;
	add.s32 	%r177, %r157, %r153;
	add.s32 	%r158, %r177, -1;
	cvt.rn.f64.u32 	%fd29, %r158;
	div.rn.f64 	%fd30, %fd29, 0d41DFFFFFFF800000;
	fma.rn.f64 	%fd31, %fd4, %fd30, %fd1;
	st.global.f64 	[%rd4+1024], %fd31;
$L__BB2_19:
	add.s32 	%r175, %r175, 4;
	add.s32 	%r174, %r174, 512;
	add.s32 	%r173, %r173, 512;
	setp.ne.s32 	%p22, %r175, 0;
	@%p22 bra 	$L__BB2_11;
$L__BB2_20:
	setp.eq.s32 	%p23, %r9, 0;
	@%p23 bra 	$L__BB2_25;
	mul.wide.s32 	%rd18, %r2, 8;
	add.s64 	%rd5, %rd1, %rd18;
	shl.b32 	%r159, %r181, 7;
	add.s32 	%r184, %r8, %r159;
	neg.s32 	%r183, %r9;
$L__BB2_22:
	.pragma "nounroll";
	setp.ge.s32 	%p24, %r184, %r3;
	@%p24 bra 	$L__BB2_24;
	mul.hi.u32 	%r160, %r177, -1131474031;
	shr.u32 	%r161, %r160, 15;
	mul.lo.s32 	%r162, %r161, 44488;
	sub.s32 	%r163, %r177, %r162;
	mul.lo.s32 	%r164, %r163, 48271;
	mul.lo.s32 	%r165, %r161, 3399;
	setp.lt.u32 	%p25, %r164, %r165;
	xor.b32  	%r166, %r165, 2147483647;
	neg.s32 	%r167, %r165;
	selp.b32 	%r168, %r166, %r167, %p25;
	add.s32 	%r177, %r168, %r164;
	add.s32 	%r169, %r177, -1;
	cvt.rn.f64.u32 	%fd32, %r169;
	div.rn.f64 	%fd33, %fd32, 0d41DFFFFFFF800000;
	fma.rn.f64 	%fd34, %fd4, %fd33, %fd1;
	mul.wide.s32 	%rd19, %r184, 8;
	add.s64 	%rd20, %rd5, %rd19;
	st.global.f64 	[%rd20], %fd34;
$L__BB2_24:
	add.s32 	%r184, %r184, 128;
	add.s32 	%r183, %r183, 1;
	setp.eq.s32 	%p26, %r183, 0;
	@%p26 bra 	$L__BB2_25;
	bra.uni 	$L__BB2_22;
$L__BB2_25:
	ret;

}
	// .globl	_ZN3cub18CUB_300001_SM_10006detail9transform16transform_kernelINS2_10policy_hubILb1EN4cuda3std3__45tupleIJN6thrust24THRUST_300001_SM_1000_NS17counting_iteratorIiNSA_11use_defaultESC_SC_EEEEEE10policy1000El7rng_gpuNSA_6detail15normal_iteratorINSA_10device_ptrIdEEEEJSD_EEEvT0_iT1_T2_DpNS2_10kernel_argIT3_EE
.visible .entry _ZN3cub18CUB_300001_SM_10006detail9transform16transform_kernelINS2_10policy_hubILb1EN4cuda3std3__45tupleIJN6thrust24THRUST_300001_SM_1000_NS17counting_iteratorIiNSA_11use_defaultESC_SC_EEEEEE10policy1000El7rng_gpuNSA_6detail15normal_iteratorINSA_10device_ptrIdEEEEJSD_EEEvT0_iT1_T2_DpNS2_10kernel_argIT3_EE(
	.param .u64 _ZN3cub18CUB_300001_SM_10006detail9transform16transform_kernelINS2_10policy_hubILb1EN4cuda3std3__45tupleIJN6thrust24THRUST_300001_SM_1000_NS17counting_iteratorIiNSA_11use_defaultESC_SC_EEEEEE10policy1000El7rng_gpuNSA_6detail15normal_iteratorINSA_10device_ptrIdEEEEJSD_EEEvT0_iT1_T2_DpNS2_10kernel_argIT3_EE_param_0,
	.param .u32 _ZN3cub18CUB_300001_SM_10006detail9transform16transform_kernelINS2_10policy_hubILb1EN4cuda3std3__45tupleIJN6thrust24THRUST_300001_SM_1000_NS17counting_iteratorIiNSA_11use_defaultESC_SC_EEEEEE10policy1000El7rng_gpuNSA_6detail15normal_iteratorINSA_10device_ptrIdEEEEJSD_EEEvT0_iT1_T2_DpNS2_10kernel_argIT3_EE_param_1,
	.param .align 8 .b8 _ZN3cub18CUB_300001_SM_10006detail9transform16transform_kernelINS2_10policy_hubILb1EN4cuda3std3__45tupleIJN6thrust24THRUST_300001_SM_1000_NS17counting_iteratorIiNSA_11use_defaultESC_SC_EEEEEE10policy1000El7rng_gpuNSA_6detail15normal_iteratorINSA_10device_ptrIdEEEEJSD_EEEvT0_iT1_T2_DpNS2_10kernel_argIT3_EE_param_2[24],
	.param .align 8 .b8 _ZN3cub18CUB_300001_SM_10006detail9transform16transform_kernelINS2_10policy_hubILb1EN4cuda3std3__45tupleIJN6thrust24THRUST_300001_SM_1000_NS17counting_iteratorIiNSA_11use_defaultESC_SC_EEEEEE10policy1000El7rng_gpuNSA_6detail15normal_iteratorINSA_10device_ptrIdEEEEJSD_EEEvT0_iT1_T2_DpNS2_10kernel_argIT3_EE_param_3[8],
	.param .align 8 .b8 _ZN3cub18CUB_300001_SM_10006detail9transform16transform_kernelINS2_10policy_hubILb1EN4cuda3std3__45tupleIJN6thrust24THRUST_300001_SM_1000_NS17counting_iteratorIiNSA_11use_defaultESC_SC_EEEEEE10policy1000El7rng_gpuNSA_6detail15normal_iteratorINSA_10device_ptrIdEEEEJSD_EEEvT0_iT1_T2_DpNS2_10kernel_argIT3_EE_param_4[16]
)
.maxntid 128
{
	.reg .pred 	%p<27>;
	.reg .b32 	%r<189>;
	.reg .b64 	%rd<27>;
	.reg .b64 	%fd<35>;

	ld.param.u32 	%r174, [_ZN3cub18CUB_300001_SM_10006detail9transform16transform_kernelINS2_10policy_hubILb1EN4cuda3std3__45tupleIJN6thrust24THRUST_300001_SM_1000_NS17counting_iteratorIiNSA_11use_defaultESC_SC_EEEEEE10policy1000El7rng_gpuNSA_6detail15normal_iteratorINSA_10device_ptrIdEEEEJSD_EEEvT0_iT1_T2_DpNS2_10kernel_argIT3_EE_param_2];
	ld.param.f64 	%fd1, [_ZN3cub18CUB_300001_SM_10006detail9transform16transform_kernelINS2_10policy_hubILb1EN4cuda3std3__45tupleIJN6thrust24THRUST_300001_SM_1000_NS17counting_iteratorIiNSA_11use_defaultESC_SC_EEEEEE10policy1000El7rng_gpuNSA_6detail15normal_iteratorINSA_10device_ptrIdEEEEJSD_EEEvT0_iT1_T2_DpNS2_10kernel_argIT3_EE_param_2+8];
	ld.param.f64 	%fd2, [_ZN3cub18CUB_300001_SM_10006detail9transform16transform_kernelINS2_10policy_hubILb1EN4cuda3std3__45tupleIJN6thrust24THRUST_300001_SM_1000_NS17counting_iteratorIiNSA_11use_defaultESC_SC_EEEEEE10policy1000El7rng_gpuNSA_6detail15normal_iteratorINSA_10device_ptrIdEEEEJSD_EEEvT0_iT1_T2_DpNS2_10kernel_argIT3_EE_param_2+16];
	ld.param.u64 	%rd8, [_ZN3cub18CUB_300001_SM_10006detail9transform16transform_kernelINS2_10policy_hubILb1EN4cuda3std3__45tupleIJN6thrust24THRUST_300001_SM_1000_NS17counting_iteratorIiNSA_11use_defaultESC_SC_EEEEEE10policy1000El7rng_gpuNSA_6detail15normal_iteratorINSA_10device_ptrIdEEEEJSD_EEEvT0_iT1_T2_DpNS2_10kernel_argIT3_EE_param_0];
	ld.param.u64 	%rd9, [_ZN3cub18CUB_300001_SM_10006detail9transform16transform_kernelINS2_10policy_hubILb1EN4cuda3std3__45tupleIJN6thrust24THRUST_300001_SM_1000_NS17counting_iteratorIiNSA_11use_defaultESC_SC_EEEEEE10policy1000El7rng_gpuNSA_6detail15normal_iteratorINSA_10device_ptrIdEEEEJSD_EEEvT0_iT1_T2_DpNS2_10kernel_argIT3_EE_param_3];
	ld.param.u32 	%r54, [_ZN3cub18CUB_300001_SM_10006detail9transform16transform_kernelINS2_10policy_hubILb1EN4cuda3std3__45tupleIJN6thrust24THRUST_300001_SM_1000_NS17counting_iteratorIiNSA_11use_defaultESC_SC_EEEEEE10policy1000El7rng_gpuNSA_6detail15normal_iteratorINSA_10device_ptrIdEEEEJSD_EEEvT0_iT1_T2_DpNS2_10kernel_argIT3_EE_param_1];
	cvta.to.global.u64 	%rd1, %rd9;
	shl.b32 	%r55, %r54, 7;
	mov.u32 	%r56, %ctaid.x;
	cvt.u64.u32 	%rd10, %r56;
	cvt.s64.s32 	%rd11, %r55;
	mul.lo.s64 	%rd2, %rd11, %rd10;
	sub.s64 	%rd12, %rd8, %rd2;
	min.s64 	%rd13, %rd12, %rd11;
	cvt.u32.u64 	%r2, %rd13;
	setp.eq.s32 	%p1, %r55, %r2;
	@%p1 bra 	$L__BB3_18;
	setp.lt.s32 	%p2, %r54, 1;
	@%p2 bra 	$L__BB3_25;
	mov.u32 	%r3, %tid.x;
	sub.f64 	%fd3, %fd2, %fd1;
	and.b32  	%r4, %r54, 3;
	setp.lt.u32 	%p3, %r54, 4;
	mov.b32 	%r183, 0;
	@%p3 bra 	$L__BB3_13;
	and.b32  	%r183, %r54, 2147483644;
	neg.s32 	%r172, %r183;
	add.s32 	%r171, %r3, 256;
	shl.b64 	%rd14, %rd2, 3;
	add.s64 	%rd15, %rd14, %rd1;
	add.s64 	%rd3, %rd15, 2048;
	mov.u32 	%r170, %r3;
$L__BB3_4:
	mul.wide.s32 	%rd16, %r170, 8;
	add.s64 	%rd5, %rd3, %rd16;
	add.s32 	%r58, %r171, -256;
	setp.ge.s32 	%p4, %r58, %r2;
	@%p4 bra 	$L__BB3_6;
	mul.hi.u32 	%r59, %r174, -1131474031;
	shr.u32 	%r60, %r59, 15;
	mul.lo.s32 	%r61, %r60, 44488;
	sub.s32 	%r62, %r174, %r61;
	mul.lo.s32 	%r63, %r62, 48271;
	mul.lo.s32 	%r64, %r60, 3399;
	setp.lt.u32 	%p5, %r63, %r64;
	xor.b32  	%r65, %r64, 2147483647;
	neg.s32 	%r66, %r64;
	selp.b32 	%r67, %r65, %r66, %p5;
	add.s32 	%r174, %r67, %r63;
	add.s32 	%r68, %r174, -1;
	cvt.rn.f64.u32 	%fd5, %r68;
	div.rn.f64 	%fd6, %fd5, 0d41DFFFFFFF800000;
	fma.rn.f64 	%fd7, %fd3, %fd6, %fd1;
	st.global.f64 	[%rd5+-2048], %fd7;
$L__BB3_6:
	add.s32 	%r69, %r171, -128;
	setp.ge.s32 	%p6, %r69, %r2;
	@%p6 bra 	$L__BB3_8;
	mul.hi.u32 	%r70, %r174, -1131474031;
	shr.u32 	%r71, %r70, 15;
	mul.lo.s32 	%r72, %r71, 44488;
	sub.s32 	%r73, %r174, %r72;
	mul.lo.s32 	%r74, %r73, 48271;
	mul.lo.s32 	%r75, %r71, 3399;
	setp.lt.u32 	%p7, %r74, %r75;
	xor.b32  	%r76, %r75, 2147483647;
	neg.s32 	%r77, %r75;
	selp.b32 	%r78, %r76, %r77, %p7;
	add.s32 	%r174, %r78, %r74;
	add.s32 	%r79, %r174, -1;
	cvt.rn.f64.u32 	%fd8, %r79;
	div.rn.f64 	%fd9, %fd8, 0d41DFFFFFFF800000;
	fma.rn.f64 	%fd10, %fd3, %fd9, %fd1;
	st.global.f64 	[%rd5+-1024], %fd10;
$L__BB3_8:
	setp.ge.s32 	%p8, %r171, %r2;
	@%p8 bra 	$L__BB3_10;
	mul.hi.u32 	%r80, %r174, -1131474031;
	shr.u32 	%r81, %r80, 15;
	mul.lo.s32 	%r82, %r81, 44488;
	sub.s32 	%r83, %r174, %r82;
	mul.lo.s32 	%r84, %r83, 48271;
	mul.lo.s32 	%r85, %r81, 3399;
	setp.lt.u32 	%p9, %r84, %r85;
	xor.b32  	%r86, %r85, 2147483647;
	neg.s32 	%r87, %r85;
	selp.b32 	%r88, %r86, %r87, %p9;
	add.s32 	%r174, %r88, %r84;
	add.s32 	%r89, %r174, -1;
	cvt.rn.f64.u32 	%fd11, %r89;
	div.rn.f64 	%fd12, %fd11, 0d41DFFFFFFF800000;
	fma.rn.f64 	%fd13, %fd3, %fd12, %fd1;
	st.global.f64 	[%rd5], %fd13;
$L__BB3_10:
	add.s32 	%r90, %r171, 128;
	setp.ge.s32 	%p10, %r90, %r2;
	@%p10 bra 	$L__BB3_12;
	mul.hi.u32 	%r91, %r174, -1131474031;
	shr.u32 	%r92, %r91, 15;
	mul.lo.s32 	%r93, %r92, 44488;
	sub.s32 	%r94, %r174, %r93;
	mul.lo.s32 	%r95, %r94, 48271;
	mul.lo.s32 	%r96, %r92, 3399;
	setp.lt.u32 	%p11, %r95, %r96;
	xor.b32  	%r97, %r96, 2147483647;
	neg.s32 	%r98, %r96;
	selp.b32 	%r99, %r97, %r98, %p11;
	add.s32 	%r174, %r99, %r95;
	add.s32 	%r100, %r174, -1;
	cvt.rn.f64.u32 	%fd14, %r100;
	div.rn.f64 	%fd15, %fd14, 0d41DFFFFFFF800000;
	fma.rn.f64 	%fd16, %fd3, %fd15, %fd1;
	st.global.f64 	[%rd5+1024], %fd16;
$L__BB3_12:
	add.s32 	%r172, %r172, 4;
	add.s32 	%r171, %r171, 512;
	add.s32 	%r170, %r170, 512;
	setp.eq.s32 	%p12, %r172, 0;
	@%p12 bra 	$L__BB3_13;
	bra.uni 	$L__BB3_4;
$L__BB3_13:
	setp.eq.s32 	%p13, %r4, 0;
	@%p13 bra 	$L__BB3_25;
	shl.b64 	%rd17, %rd2, 3;
	add.s64 	%rd7, %rd1, %rd17;
	shl.b32 	%r101, %r183, 7;
	add.s32 	%r186, %r3, %r101;
	neg.s32 	%r185, %r4;
$L__BB3_15:
	.pragma "nounroll";
	setp.ge.s32 	%p14, %r186, %r2;
	@%p14 bra 	$L__BB3_17;
	mul.hi.u32 	%r102, %r174, -1131474031;
	shr.u32 	%r103, %r102, 15;
	mul.lo.s32 	%r104, %r103, 44488;
	sub.s32 	%r105, %r174, %r104;
	mul.lo.s32 	%r106, %r105, 48271;
	mul.lo.s32 	%r107, %r103, 3399;
	setp.lt.u32 	%p15, %r106, %r107;
	xor.b32  	%r108, %r107, 2147483647;
	neg.s32 	%r109, %r107;
	selp.b32 	%r110, %r108, %r109, %p15;
	add.s32 	%r174, %r110, %r106;
	add.s32 	%r111, %r174, -1;
	cvt.rn.f64.u32 	%fd17, %r111;
	div.rn.f64 	%fd18, %fd17, 0d41DFFFFFFF800000;
	fma.rn.f64 	%fd19, %fd3, %fd18, %fd1;
	mul.wide.s32 	%rd18, %r186, 8;
	add.s64 	%rd19, %rd7, %rd18;
	st.global.f64 	[%rd19], %fd19;
$L__BB3_17:
	add.s32 	%r186, %r186, 128;
	add.s32 	%r185, %r185, 1;
	setp.ne.s32 	%p16, %r185, 0;
	@%p16 bra 	$L__BB3_15;
	bra.uni 	$L__BB3_25;
$L__BB3_18:
	setp.lt.s32 	%p17, %r54, 1;
	@%p17 bra 	$L__BB3_25;
	mov.u32 	%r8, %tid.x;
	sub.f64 	%fd4, %fd2, %fd1;
	and.b32  	%r9, %r54, 3;
	setp.lt.u32 	%p18, %r54, 4;
	mov.b32 	%r178, 0;
	@%p18 bra 	$L__BB3_22;
	and.b32  	%r178, %r54, 2147483644;
	neg.s32 	%r168, %r178;
	shl.b64 	%rd20, %rd2, 3;
	add.s64 	%rd21, %rd20, %rd1;
	add.s64 	%rd4, %rd21, 2048;
	mov.u32 	%r167, %r8;
$L__BB3_21:
	mul.wide.s32 	%rd22, %r167, 8;
	add.s64 	%rd23, %rd4, %rd22;
	mul.hi.u32 	%r113, %r174, -1131474031;
	shr.u32 	%r114, %r113, 15;
	mul.lo.s32 	%r115, %r114, 44488;
	sub.s32 	%r116, %r174, %r115;
	mul.lo.s32 	%r117, %r116, 48271;
	mul.lo.s32 	%r118, %r114, 3399;
	setp.lt.u32 	%p19, %r117, %r118;
	xor.b32  	%r119, %r118, 2147483647;
	neg.s32 	%r120, %r118;
	selp.b32 	%r121, %r119, %r120, %p19;
	add.s32 	%r122, %r121, %r117;
	add.s32 	%r123, %r122, -1;
	cvt.rn.f64.u32 	%fd20, %r123;
	div.rn.f64 	%fd21, %fd20, 0d41DFFFFFFF800000;
	fma.rn.f64 	%fd22, %fd4, %fd21, %fd1;
	st.global.f64 	[%rd23+-2048], %fd22;
	mul.hi.u32 	%r124, %r122, -1131474031;
	shr.u32 	%r125, %r124, 15;
	mul.lo.s32 	%r126, %r125, 44488;
	sub.s32 	%r127, %r122, %r126;
	mul.lo.s32 	%r128, %r127, 48271;
	mul.lo.s32 	%r129, %r125, 3399;
	setp.lt.u32 	%p20, %r128, %r129;
	xor.b32  	%r130, %r129, 2147483647;
	neg.s32 	%r131, %r129;
	selp.b32 	%r132, %r130, %r131, %p20;
	add.s32 	%r133, %r132, %r128;
	add.s32 	%r134, %r133, -1;
	cvt.rn.f64.u32 	%fd23, %r134;
	div.rn.f64 	%fd24, %fd23, 0d41DFFFFFFF800000;
	fma.rn.f64 	%fd25, %fd4, %fd24, %fd1;
	st.global.f64 	[%rd23+-1024], %fd25;
	mul.hi.u32 	%r135, %r133, -1131474031;
	shr.u32 	%r136, %r135, 15;
	mul.lo.s32 	%r137, %r136, 44488;
	sub.s32 	%r138, %r133, %r137;
	mul.lo.s32 	%r139, %r138, 48271;
	mul.lo.s32 	%r140, %r136, 3399;
	setp.lt.u32 	%p21, %r139, %r140;
	xor.b32  	%r141, %r140, 2147483647;
	neg.s32 	%r142, %r140;
	selp.b32 	%r143, %r141, %r142, %p21;
	add.s32 	%r144, %r143, %r139;
	add.s32 	%r145, %r144, -1;
	cvt.rn.f64.u32 	%fd26, %r145;
	div.rn.f64 	%fd27, %fd26, 0d41DFFFFFFF800000;
	fma.rn.f64 	%fd28, %fd4, %fd27, %fd1;
	st.global.f64 	[%rd23], %fd28;
	mul.hi.u32 	%r146, %r144, -1131474031;
	shr.u32 	%r147, %r146, 15;
	mul.lo.s32 	%r148, %r147, 44488;
	sub.s32 	%r149, %r144, %r148;
	mul.lo.s32 	%r150, %r149, 48271;
	mul.lo.s32 	%r151, %r147, 3399;
	setp.lt.u32 	%p22, %r150, %r151;
	xor.b32  	%r152, %r151, 2147483647;
	neg.s32 	%r153, %r151;
	selp.b32 	%r154, %r152, %r153, %p22;
	add.s32 	%r174, %r154, %r150;
	add.s32 	%r155, %r174, -1;
	cvt.rn.f64.u32 	%fd29, %r155;
	div.rn.f64 	%fd30, %fd29, 0d41DFFFFFFF800000;
	fma.rn.f64 	%fd31, %fd4, %fd30, %fd1;
	st.global.f64 	[%rd23+1024], %fd31;
	add.s32 	%r168, %r168, 4;
	add.s32 	%r167, %r167, 512;
	setp.eq.s32 	%p23, %r168, 0;
	@%p23 bra 	$L__BB3_22;
	bra.uni 	$L__BB3_21;
$L__BB3_22:
	setp.eq.s32 	%p24, %r9, 0;
	@%p24 bra 	$L__BB3_25;
	shl.b64 	%rd24, %rd2, 3;
	add.s64 	%rd6, %rd1, %rd24;
	shl.b32 	%r156, %r178, 7;
	add.s32 	%r181, %r8, %r156;
	neg.s32 	%r180, %r9;
$L__BB3_24:
	.pragma "nounroll";
	mul.wide.s32 	%rd25, %r181, 8;
	add.s64 	%rd26, %rd6, %rd25;
	mul.hi.u32 	%r157, %r174, -1131474031;
	shr.u32 	%r158, %r157, 15;
	mul.lo.s32 	%r159, %r158, 44488;
	sub.s32 	%r160, %r174, %r159;
	mul.lo.s32 	%r161, %r160, 48271;
	mul.lo.s32 	%r162, %r158, 3399;
	setp.lt.u32 	%p25, %r161, %r162;
	xor.b32  	%r163, %r162, 2147483647;
	neg.s32 	%r164, %r162;
	selp.b32 	%r165, %r163, %r164, %p25;
	add.s32 	%r174, %r165, %r161;
	add.s32 	%r166, %r174, -1;
	cvt.rn.f64.u32 	%fd32, %r166;
	div.rn.f64 	%fd33, %fd32, 0d41DFFFFFFF800000;
	fma.rn.f64 	%fd34, %fd4, %fd33, %fd1;
	st.global.f64 	[%rd26], %fd34;
	add.s32 	%r181, %r181, 128;
	add.s32 	%r180, %r180, 1;
	setp.eq.s32 	%p26, %r180, 0;
	@%p26 bra 	$L__BB3_25;
	bra.uni 	$L__BB3_24;
$L__BB3_25:
	ret;

}


// ===== COMPILED SASS (sm_100) =====

	.target	sm_100

	.elftype	@"ET_EXEC"


//--------------------- .note.nv.tkinfo           --------------------------
	.section	.note.nv.tkinfo,"",@"SHT_NOTE"
	.sectionflags	@"SHF_NOTE_NV_TKINFO"
	.tkinfo
        /*0018*/ 	.word	0x00000002
        /*0030*/ 	.string	""
        /*0030*/ 	.string	"ptxas"
        /*0030*/ 	.string	"Cuda compilation tools, release 13.0, V13.0.88"
        /*0030*/ 	.string	"Build cuda_13.0.r13.0/compiler.36424714_0"
        /*0030*/ 	.string	"-arch sm_100 -m 64 "



//--------------------- .note.nv.cuinfo           --------------------------
	.section	.note.nv.cuinfo,"",@"SHT_NOTE"
	.sectionflags	@"SHF_NOTE_NV_CUINFO"
        /*0018*/ 	.short	0x0002
        /*001a*/ 	.short	0x0064
        /*001c*/ 	.short	0x0082
	.zero		2


//--------------------- .nv.info                  --------------------------
	.section	.nv.info,"",@"SHT_CUDA_INFO"
	.align	4


	//----- nvinfo : EIATTR_REGCOUNT
	.align		4
        /*0000*/ 	.byte	0x04, 0x2f
        /*0002*/ 	.short	(.L_44 - .L_43)
	.align		4
.L_43:
        /*0004*/ 	.word	index@(_ZN3cub18CUB_300001_SM_10006detail11EmptyKernelIvEEvv)
        /*0008*/ 	.word	0x00000004


	//----- nvinfo : EIATTR_FRAME_SIZE
	.align		4
.L_44:
        /*000c*/ 	.byte	0x04, 0x11
        /*000e*/ 	.short	(.L_46 - .L_45)
	.align		4
.L_45:
        /*0010*/ 	.word	index@(_ZN3cub18CUB_300001_SM_10006detail11EmptyKernelIvEEvv)
        /*0014*/ 	.word	0x00000000


	//----- nvinfo : EIATTR_REGCOUNT
	.align		4
.L_46:
        /*0018*/ 	.byte	0x04, 0x2f
        /*001a*/ 	.short	(.L_48 - .L_47)
	.align		4
.L_47:
        /*001c*/ 	.word	index@(_ZN3cub18CUB_300001_SM_10006detail8for_each13static_kernelINS2_12policy_hub_t12policy_500_tEmN6thrust24THRUST_300001_SM_1000_NS8cuda_cub20__uninitialized_fill7functorINS7_10device_ptrIdEEdEEEEvT0_T1_)
        /*0020*/ 	.word	0x00000009


	//----- nvinfo : EIATTR_FRAME_SIZE
	.align		4
.L_48:
        /*0024*/ 	.byte	0x04, 0x11
        /*0026*/ 	.short	(.L_50 - .L_49)
	.align		4
.L_49:
        /*0028*/ 	.word	index@(_ZN3cub18CUB_300001_SM_10006detail8for_each13static_kernelINS2_12policy_hub_t12policy_500_tEmN6thrust24THRUST_300001_SM_1000_NS8cuda_cub20__uninitialized_fill7functorINS7_10device_ptrIdEEdEEEEvT0_T1_)
        /*002c*/ 	.word	0x00000000


	//----- nvinfo : EIATTR_REGCOUNT
	.align		4
.L_50:
        /*0030*/ 	.byte	0x04, 0x2f
        /*0032*/ 	.short	(.L_52 - .L_51)
	.align		4
.L_51:
        /*0034*/ 	.word	index@(_ZN3cub18CUB_300001_SM_10006detail9transform16transform_kernelINS2_10policy_hubILb1EN4cuda3std3__45tupleIJN6thrust24THRUST_300001_SM_1000_NS17counting_iteratorIiNSA_11use_defaultESC_SC_EEEEEE10policy1000Ei7rng_gpuNSA_6detail15normal_iteratorINSA_10device_ptrIdEEEEJSD_EEEvT0_iT1_T2_DpNS2_10kernel_argIT3_EE)
        /*0038*/ 	.word	0x00000022


	//----- nvinfo : EIATTR_FRAME_SIZE
	.align		4
.L_52:
        /*003c*/ 	.byte	0x04, 0x11
        /*003e*/ 	.short	(.L_54 - .L_53)
	.align		4
.L_53:
        /*0040*/ 	.word	index@($__internal_1_$__cuda_sm20_div_rn_f64_full)
        /*0044*/ 	.word	0x00000000


	//----- nvinfo : EIATTR_FRAME_SIZE
	.align		4
.L_54:
        /*0048*/ 	.byte	0x04, 0x11
        /*004a*/ 	.short	(.L_56 - .L_55)
	.align		4
.L_55:
        /*004c*/ 	.word	index@(_ZN3cub18CUB_300001_SM_10006detail9transform16transform_kernelINS2_10policy_hubILb1EN4cuda3std3__45tupleIJN6thrust24THRUST_300001_SM_1000_NS17counting_iteratorIiNSA_11use_defaultESC_SC_EEEEEE10policy1000Ei7rng_gpuNSA_6detail15normal_iteratorINSA_10device_ptrIdEEEEJSD_EEEvT0_iT1_T2_DpNS2_10kernel_argIT3_EE)
        /*0050*/ 	.word	0x00000000


	//----- nvinfo : EIATTR_REGCOUNT
	.align		4
.L_56:
        /*0054*/ 	.byte	0x04, 0x2f
        /*0056*/ 	.short	(.L_58 - .L_57)
	.align		4
.L_57:
        /*0058*/ 	.word	index@(_ZN3cub18CUB_300001_SM_10006detail9transform16transform_kernelINS2_10policy_hubILb1EN4cuda3std3__45tupleIJN6thrust24THRUST_300001_SM_1000_NS17counting_iteratorIiNSA_11use_defaultESC_SC_EEEEEE10policy1000El7rng_gpuNSA_6detail15normal_iteratorINSA_10device_ptrIdEEEEJSD_EEEvT0_iT1_T2_DpNS2_10kernel_argIT3_EE)
        /*005c*/ 	.word	0x00000022


	//----- nvinfo : EIATTR_FRAME_SIZE
	.align		4
.L_58:
        /*0060*/ 	.byte	0x04, 0x11
        /*0062*/ 	.short	(.L_60 - .L_59)
	.align		4
.L_59:
        /*0064*/ 	.word	index@($__internal_0_$__cuda_sm20_div_rn_f64_full)
        /*0068*/ 	.word	0x00000000


	//----- nvinfo : EIATTR_FRAME_SIZE
	.align		4
.L_60:
        /*006c*/ 	.byte	0x04, 0x11
        /*006e*/ 	.short	(.L_62 - .L_61)
	.align		4
.L_61:
        /*0070*/ 	.word	index@(_ZN3cub18CUB_300001_SM_10006detail9transform16transform_kernelINS2_10policy_hubILb1EN4cuda3std3__45tupleIJN6thrust24THRUST_300001_SM_1000_NS17counting_iteratorIiNSA_11use_defaultESC_SC_EEEEEE10policy1000El7rng_gpuNSA_6detail15normal_iteratorINSA_10device_ptrIdEEEEJSD_EEEvT0_iT1_T2_DpNS2_10kernel_argIT3_EE)
        /*0074*/ 	.word	0x00000000


	//----- nvinfo : EIATTR_MIN_STACK_SIZE
	.align		4
.L_62:
        /*0078*/ 	.byte	0x04, 0x12
        /*007a*/ 	.short	(.L_64 - .L_63)
	.align		4
.L_63:
        /*007c*/ 	.word	index@(_ZN3cub18CUB_300001_SM_10006detail9transform16transform_kernelINS2_10policy_hubILb1EN4cuda3std3__45tupleIJN6thrust24THRUST_300001_SM_1000_NS17counting_iteratorIiNSA_11use_defaultESC_SC_EEEEEE10policy1000El7rng_gpuNSA_6detail15normal_iteratorINSA_10device_ptrIdEEEEJSD_EEEvT0_iT1_T2_DpNS2_10kernel_argIT3_EE)
        /*0080*/ 	.word	0x00000000


	//----- nvinfo : EIATTR_MIN_STACK_SIZE
	.align		4
.L_64:
        /*0084*/ 	.byte	0x04, 0x12
        /*0086*/ 	.short	(.L_66 - .L_65)
	.align		4
.L_65:
        /*0088*/ 	.word	index@(_ZN3cub18CUB_300001_SM_10006detail9transform16transform_kernelINS2_10policy_hubILb1EN4cuda3std3__45tupleIJN6thrust24THRUST_300001_SM_1000_NS17counting_iteratorIiNSA_11use_defaultESC_SC_EEEEEE10policy1000Ei7rng_gpuNSA_6detail15normal_iteratorINSA_10device_ptrIdEEEEJSD_EEEvT0_iT1_T2_DpNS2_10kernel_argIT3_EE)
        /*008c*/ 	.word	0x00000000


	//----- nvinfo : EIATTR_MIN_STACK_SIZE
	.align		4
.L_66:
        /*0090*/ 	.byte	0x04, 0x12
        /*0092*/ 	.short	(.L_68 - .L_67)
	.align		4
.L_67:
        /*0094*/ 	.word	index@(_ZN3cub18CUB_300001_SM_10006detail8for_each13static_kernelINS2_12policy_hub_t12policy_500_tEmN6thrust24THRUST_300001_SM_1000_NS8cuda_cub20__uninitialized_fill7functorINS7_10device_ptrIdEEdEEEEvT0_T1_)
        /*0098*/ 	.word	0x00000000


	//----- nvinfo : EIATTR_MIN_STACK_SIZE
	.align		4
.L_68:
        /*009c*/ 	.byte	0x04, 0x12
        /*009e*/ 	.short	(.L_70 - .L_69)
	.align		4
.L_69:
        /*00a0*/ 	.word	index@(_ZN3cub18CUB_300001_SM_10006detail11EmptyKernelIvEEvv)
        /*00a4*/ 	.word	0x00000000
.L_70:


//--------------------- .nv.compat                --------------------------
	.section	.nv.compat,"",@"SHT_CUDA_COMPAT_INFO"
	.align	4
        /*0000*/ 	.byte	0x02, 0x09, 0x00, 0x00, 0x02, 0x02, 0x01, 0x00, 0x02, 0x05, 0x05, 0x00, 0x03, 0x07, 0x01, 0x01
        /*0010*/ 	.byte	0x02, 0x03, 0x00, 0x00, 0x02, 0x06, 0x01, 0x00, 0x04, 0x0b, 0x08, 0x00, 0x01, 0x00, 0x00, 0x00
        /*0020*/ 	.byte	0x00, 0x00, 0x00, 0x00


//--------------------- .nv.info._ZN3cub18CUB_300001_SM_10006detail9transform16transform_kernelINS2_10policy_hubILb1EN4cuda3std3__45tupleIJN6thrust24THRUST_300001_SM_1000_NS17counting_iteratorIiNSA_11use_defaultESC_SC_EEEEEE10policy1000El7rng_gpuNSA_6detail15normal_iteratorINSA_10device_ptrIdEEEEJSD_EEEvT0_iT1_T2_DpNS2_10kernel_argIT3_EE --------------------------
	.section	.nv.info._ZN3cub18CUB_300001_SM_10006detail9transform16transform_kernelINS2_10policy_hubILb1EN4cuda3std3__45tupleIJN6thrust24THRUST_300001_SM_1000_NS17counting_iteratorIiNSA_11use_defaultESC_SC_EEEEEE10policy1000El7rng_gpuNSA_6detail15normal_iteratorINSA_10device_ptrIdEEEEJSD_EEEvT0_iT1_T2_DpNS2_10kernel_argIT3_EE,"",@"SHT_CUDA_INFO"
	.sectionflags	@""
	.align	4


	//----- nvinfo : EIATTR_CUDA_API_VERSION
	.align		4
        /*0000*/ 	.byte	0x04, 0x37
        /*0002*/ 	.short	(.L_72 - .L_71)
.L_71:
        /*0004*/ 	.word	0x00000082


	//----- nvinfo : EIATTR_KPARAM_INFO
	.align		4
.L_72:
        /*0008*/ 	.byte	0x04, 0x17
        /*000a*/ 	.short	(.L_74 - .L_73)
.L_73:
        /*000c*/ 	.word	0x00000000
        /*0010*/ 	.short	0x0004
        /*0012*/ 	.short	0x0030
        /*0014*/ 	.byte	0x00, 0xf0, 0x41, 0x00


	//----- nvinfo : EIATTR_KPARAM_INFO
	.align		4
.L_74:
        /*0018*/ 	.byte	0x04, 0x17
        /*001a*/ 	.short	(.L_76 - .L_75)
.L_75:
        /*001c*/ 	.word	0x00000000
        /*0020*/ 	.short	0x0003
        /*0022*/ 	.short	0x0028
        /*0024*/ 	.byte	0x00, 0xf0, 0x21, 0x00


	//----- nvinfo : EIATTR_KPARAM_INFO
	.align		4
.L_76:
        /*0028*/ 	.byte	0x04, 0x17
        /*002a*/ 	.short	(.L_78 - .L_77)
.L_77:
        /*002c*/ 	.word	0x00000000
        /*0030*/ 	.short	0x0002
        /*0032*/ 	.short	0x0010
        /*0034*/ 	.byte	0x00, 0xf0, 0x61, 0x00


	//----- nvinfo : EIATTR_KPARAM_INFO
	.align		4
.L_78:
        /*0038*/ 	.byte	0x04, 0x17
        /*003a*/ 	.short	(.L_80 - .L_79)
.L_79:
        /*003c*/ 	.word	0x00000000
        /*0040*/ 	.short	0x0001
        /*0042*/ 	.short	0x0008
        /*0044*/ 	.byte	0x00, 0xf0, 0x11, 0x00


	//----- nvinfo : EIATTR_KPARAM_INFO
	.align		4
.L_80:
        /*0048*/ 	.byte	0x04, 0x17
        /*004a*/ 	.short	(.L_82 - .L_81)
.L_81:
        /*004c*/ 	.word	0x00000000
        /*0050*/ 	.short	0x0000
        /*0052*/ 	.short	0x0000
        /*0054*/ 	.byte	0x00, 0xf0, 0x21, 0x00


	//----- nvinfo : EIATTR_SPARSE_MMA_MASK
	.align		4
.L_82:
        /*0058*/ 	.byte	0x03, 0x50
        /*005a*/ 	.short	0x0000


	//----- nvinfo : EIATTR_MAXREG_COUNT
	.align		4
        /*005c*/ 	.byte	0x03, 0x1b
        /*005e*/ 	.short	0x00ff


	//----- nvinfo : EIATTR_MERCURY_ISA_VERSION
	.align		4
        /*0060*/ 	.byte	0x03, 0x5f
        /*0062*/ 	.short	0x0101


	//----- nvinfo : EIATTR_VRC_CTA_INIT_COUNT
	.align		4
        /*0064*/ 	.byte	0x02, 0x4a
	.zero		1
	.zero		1


	//----- nvinfo : EIATTR_EXIT_INSTR_OFFSETS
	.align		4
        /*0068*/ 	.byte	0x04, 0x1c
        /*006a*/ 	.short	(.L_84 - .L_83)


	//   ....[0]....
.L_83:
        /*006c*/ 	.word	0x00000170


	//   ....[1]....
        /*0070*/ 	.word	0x00000cb0


	//   ....[2]....
        /*0074*/ 	.word	0x00000fe0


	//   ....[3]....
        /*0078*/ 	.word	0x00001010


	//   ....[4]....
        /*007c*/ 	.word	0x00001980


	//   ....[5]....
        /*0080*/ 	.word	0x00001c30


	//----- nvinfo : EIATTR_MAX_THREADS
	.align		4
.L_84:
        /*0084*/ 	.byte	0x04, 0x05
        /*0086*/ 	.short	(.L_86 - .L_85)
.L_85:
        /*0088*/ 	.word	0x00000080
        /*008c*/ 	.word	0x00000001
        /*0090*/ 	.word	0x00000001


	//----- nvinfo : EIATTR_CRS_STACK_SIZE
	.align		4
.L_86:
        /*0094*/ 	.byte	0x04, 0x1e
        /*0096*/ 	.short	(.L_88 - .L_87)
.L_87:
        /*0098*/ 	.word	0x00000000


	//----- nvinfo : EIATTR_CBANK_PARAM_SIZE
	.align		4
.L_88:
        /*009c*/ 	.byte	0x03, 0x19
        /*009e*/ 	.short	0x0040


	//----- nvinfo : EIATTR_PARAM_CBANK
	.align		4
        /*00a0*/ 	.byte	0x04, 0x0a
        /*00a2*/ 	.short	(.L_90 - .L_89)
	.align		4
.L_89:
        /*00a4*/ 	.word	index@(.nv.constant0._ZN3cub18CUB_300001_SM_10006detail9transform16transform_kernelINS2_10policy_hubILb1EN4cuda3std3__45tupleIJN6thrust24THRUST_300001_SM_1000_NS17counting_iteratorIiNSA_11use_defaultESC_SC_EEEEEE10policy1000El7rng_gpuNSA_6detail15normal_iteratorINSA_10device_ptrIdEEEEJSD_EEEvT0_iT1_T2_DpNS2_10kernel_argIT3_EE)
        /*00a8*/ 	.short	0x0380
        /*00aa*/ 	.short	0x0040


	//----- nvinfo : EIATTR_SW_WAR
	.align		4
.L_90:
        /*00ac*/ 	.byte	0x04, 0x36
        /*00ae*/ 	.short	(.L_92 - .L_91)
.L_91:
        /*00b0*/ 	.word	0x00000008
.L_92:


//--------------------- .nv.info._ZN3cub18CUB_300001_SM_10006detail9transform16transform_kernelINS2_10policy_hubILb1EN4cuda3std3__45tupleIJN6thrust24THRUST_300001_SM_1000_NS17counting_iteratorIiNSA_11use_defaultESC_SC_EEEEEE10policy1000Ei7rng_gpuNSA_6detail15normal_iteratorINSA_10device_ptrIdEEEEJSD_EEEvT0_iT1_T2_DpNS2_10kernel_argIT3_EE --------------------------
	.section	.nv.info._ZN3cub18CUB_300001_SM_10006detail9transform16transform_kernelINS2_10policy_hubILb1EN4cuda3std3__45tupleIJN6thrust24THRUST_300001_SM_1000_NS17counting_iteratorIiNSA_11use_defaultESC_SC_EEEEEE10policy1000Ei7rng_gpuNSA_6detail15normal_iteratorINSA_10device_ptrIdEEEEJSD_EEEvT0_iT1_T2_DpNS2_10kernel_argIT3_EE,"",@"SHT_CUDA_INFO"
	.sectionflags	@""
	.align	4


	//----- nvinfo : EIATTR_CUDA_API_VERSION
	.align		4
        /*0000*/ 	.byte	0x04, 0x37
        /*0002*/ 	.short	(.L_94 - .L_93)
.L_93:
        /*0004*/ 	.word	0x00000082


	//----- nvinfo : EIATTR_KPARAM_INFO
	.align		4
.L_94:
        /*0008*/ 	.byte	0x04, 0x17
        /*000a*/ 	.short	(.L_96 - .L_95)
.L_95:
        /*000c*/ 	.word	0x00000000
        /*0010*/ 	.short	0x0004
        /*0012*/ 	.short	0x0028
        /*0014*/ 	.byte	0x00, 0xf0, 0x41, 0x00


	//----- nvinfo : EIATTR_KPARAM_INFO
	.align		4
.L_96:
        /*0018*/ 	.byte	0x04, 0x17
        /*001a*/ 	.short	(.L_98 - .L_97)
.L_97:
        /*001c*/ 	.word	0x00000000
        /*0020*/ 	.short	0x0003
        /*0022*/ 	.short	0x0020
        /*0024*/ 	.byte	0x00, 0xf0, 0x21, 0x00


	//----- nvinfo : EIATTR_KPARAM_INFO
	.align		4
.L_98:
        /*0028*/ 	.byte	0x04, 0x17
        /*002a*/ 	.short	(.L_100 - .L_99)
.L_99:
        /*002c*/ 	.word	0x00000000
        /*0030*/ 	.short	0x0002
        /*0032*/ 	.short	0x0008
        /*0034*/ 	.byte	0x00, 0xf0, 0x61, 0x00


	//----- nvinfo : EIATTR_KPARAM_INFO
	.align		4
.L_100:
        /*0038*/ 	.byte	0x04, 0x17
        /*003a*/ 	.short	(.L_102 - .L_101)
.L_101:
        /*003c*/ 	.word	0x00000000
        /*0040*/ 	.short	0x0001
        /*0042*/ 	.short	0x0004
        /*0044*/ 	.byte	0x00, 0xf0, 0x11, 0x00


	//----- nvinfo : EIATTR_KPARAM_INFO
	.align		4
.L_102:
        /*0048*/ 	.byte	0x04, 0x17
        /*004a*/ 	.short	(.L_104 - .L_103)
.L_103:
        /*004c*/ 	.word	0x00000000
        /*0050*/ 	.short	0x0000
        /*0052*/ 	.short	0x0000
        /*0054*/ 	.byte	0x00, 0xf0, 0x11, 0x00


	//----- nvinfo : EIATTR_SPARSE_MMA_MASK
	.align		4
.L_104:
        /*0058*/ 	.byte	0x03, 0x50
        /*005a*/ 	.short	0x0000


	//----- nvinfo : EIATTR_MAXREG_COUNT
	.align		4
        /*005c*/ 	.byte	0x03, 0x1b
        /*005e*/ 	.short	0x00ff


	//----- nvinfo : EIATTR_MERCURY_ISA_VERSION
	.align		4
        /*0060*/ 	.byte	0x03, 0x5f
        /*0062*/ 	.short	0x0101


	//----- nvinfo : EIATTR_VRC_CTA_INIT_COUNT
	.align		4
        /*0064*/ 	.byte	0x02, 0x4a
	.zero		1
	.zero		1


	//----- nvinfo : EIATTR_EXIT_INSTR_OFFSETS
	.align		4
        /*0068*/ 	.byte	0x04, 0x1c
        /*006a*/ 	.short	(.L_106 - .L_105)


	//   ....[0]....
.L_105:
        /*006c*/ 	.word	0x00000110


	//   ....[1]....
        /*0070*/ 	.word	0x00000a70


	//   ....[2]....
        /*0074*/ 	.word	0x00000d20


	//   ....[3]....
        /*0078*/ 	.word	0x00000d50


	//   ....[4]....
        /*007c*/ 	.word	0x00001880


	//   ....[5]....
        /*0080*/ 	.word	0x00001b70


	//----- nvinfo : EIATTR_MAX_THREADS
	.align		4
.L_106:
        /*0084*/ 	.byte	0x04, 0x05
        /*0086*/ 	.short	(.L_108 - .L_107)
.L_107:
        /*0088*/ 	.word	0x00000080
        /*008c*/ 	.word	0x00000001
        /*0090*/ 	.word	0x00000001


	//----- nvinfo : EIATTR_CRS_STACK_SIZE
	.align		4
.L_108:
        /*0094*/ 	.byte	0x04, 0x1e
        /*0096*/ 	.short	(.L_110 - .L_109)
.L_109:
        /*0098*/ 	.word	0x00000000


	//----- nvinfo : EIATTR_CBANK_PARAM_SIZE
	.align		4
.L_110:
        /*009c*/ 	.byte	0x03, 0x19
        /*009e*/ 	.short	0x0038


	//----- nvinfo : EIATTR_PARAM_CBANK
	.align		4
        /*00a0*/ 	.byte	0x04, 0x0a
        /*00a2*/ 	.short	(.L_112 - .L_111)
	.align		4
.L_111:
        /*00a4*/ 	.word	index@(.nv.constant0._ZN3cub18CUB_300001_SM_10006detail9transform16transform_kernelINS2_10policy_hubILb1EN4cuda3std3__45tupleIJN6thrust24THRUST_300001_SM_1000_NS17counting_iteratorIiNSA_11use_defaultESC_SC_EEEEEE10policy1000Ei7rng_gpuNSA_6detail15normal_iteratorINSA_10device_ptrIdEEEEJSD_EEEvT0_iT1_T2_DpNS2_10kernel_argIT3_EE)
        /*00a8*/ 	.short	0x0380
        /*00aa*/ 	.short	0x0038


	//----- nvinfo : EIATTR_SW_WAR
	.align		4
.L_112:
        /*00ac*/ 	.byte	0x04, 0x36
        /*00ae*/ 	.short	(.L_114 - .L_113)
.L_113:
        /*00b0*/ 	.word	0x00000008
.L_114:


//--------------------- .nv.info._ZN3cub18CUB_300001_SM_10006detail8for_each13static_kernelINS2_12policy_hub_t12policy_500_tEmN6thrust24THRUST_300001_SM_1000_NS8cuda_cub20__uninitialized_fill7functorINS7_10device_ptrIdEEdEEEEvT0_T1_ --------------------------
	.section	.nv.info._ZN3cub18CUB_300001_SM_10006detail8for_each13static_kernelINS2_12policy_hub_t12policy_500_tEmN6thrust24THRUST_300001_SM_1000_NS8cuda_cub20__uninitialized_fill7functorINS7_10device_ptrIdEEdEEEEvT0_T1_,"",@"SHT_CUDA_INFO"
	.sectionflags	@""
	.align	4


	//----- nvinfo : EIATTR_CUDA_API_VERSION
	.align		4
        /*0000*/ 	.byte	0x04, 0x37
        /*0002*/ 	.short	(.L_116 - .L_115)
.L_115:
        /*0004*/ 	.word	0x00000082


	//----- nvinfo : EIATTR_KPARAM_INFO
	.align		4
.L_116:
        /*0008*/ 	.byte	0x04, 0x17
        /*000a*/ 	.short	(.L_118 - .L_117)
.L_117:
        /*000c*/ 	.word	0x00000000
        /*0010*/ 	.short	0x0001
        /*0012*/ 	.short	0x0008
        /*0014*/ 	.byte	0x00, 0xf0, 0x41, 0x00


	//----- nvinfo : EIATTR_KPARAM_INFO
	.align		4
.L_118:
        /*0018*/ 	.byte	0x04, 0x17
        /*001a*/ 	.short	(.L_120 - .L_119)
.L_119:
        /*001c*/ 	.word	0x00000000
        /*0020*/ 	.short	0x0000
        /*0022*/ 	.short	0x0000
        /*0024*/ 	.byte	0x00, 0xf0, 0x21, 0x00


	//----- nvinfo : EIATTR_SPARSE_MMA_MASK
	.align		4
.L_120:
        /*0028*/ 	.byte	0x03, 0x50
        /*002a*/ 	.short	0x0000


	//----- nvinfo : EIATTR_MAXREG_COUNT
	.align		4
        /*002c*/ 	.byte	0x03, 0x1b
        /*002e*/ 	.short	0x00ff


	//----- nvinfo : EIATTR_MERCURY_ISA_VERSION
	.align		4
        /*0030*/ 	.byte	0x03, 0x5f
        /*0032*/ 	.short	0x0101


	//----- nvinfo : EIATTR_VRC_CTA_INIT_COUNT
	.align		4
        /*0034*/ 	.byte	0x02, 0x4a
	.zero		1
	.zero		1


	//----- nvinfo : EIATTR_EXIT_INSTR_OFFSETS
	.align		4
        /*0038*/ 	.byte	0x04, 0x1c
        /*003a*/ 	.short	(.L_122 - .L_121)


	//   ....[0]....
.L_121:
        /*003c*/ 	.word	0x00000130


	//   ....[1]....
        /*0040*/ 	.word	0x00000230


	//   ....[2]....
        /*0044*/ 	.word	0x00000260


	//----- nvinfo : EIATTR_MAX_THREADS
	.align		4
.L_122:
        /*0048*/ 	.byte	0x04, 0x05
        /*004a*/ 	.short	(.L_124 - .L_123)
.L_123:
        /*004c*/ 	.word	0x00000100
        /*0050*/ 	.word	0x00000001
        /*0054*/ 	.word	0x00000001


	//----- nvinfo : EIATTR_CBANK_PARAM_SIZE
	.align		4
.L_124:
        /*0058*/ 	.byte	0x03, 0x19
        /*005a*/ 	.short	0x0018


	//----- nvinfo : EIATTR_PARAM_CBANK
	.align		4
        /*005c*/ 	.byte	0x04, 0x0a
        /*005e*/ 	.short	(.L_126 - .L_125)
	.align		4
.L_125:
        /*0060*/ 	.word	index@(.nv.constant0._ZN3cub18CUB_300001_SM_10006detail8for_each13static_kernelINS2_12policy_hub_t12policy_500_tEmN6thrust24THRUST_300001_SM_1000_NS8cuda_cub20__uninitialized_fill7functorINS7_10device_ptrIdEEdEEEEvT0_T1_)
        /*0064*/ 	.short	0x0380
        /*0066*/ 	.short	0x0018


	//----- nvinfo : EIATTR_SW_WAR
	.align		4
.L_126:
        /*0068*/ 	.byte	0x04, 0x36
        /*006a*/ 	.short	(.L_128 - .L_127)
.L_127:
        /*006c*/ 	.word	0x00000008
.L_128:


//--------------------- .nv.info._ZN3cub18CUB_300001_SM_10006detail11EmptyKernelIvEEvv --------------------------
	.section	.nv.info._ZN3cub18CUB_300001_SM_10006detail11EmptyKernelIvEEvv,"",@"SHT_CUDA_INFO"
	.sectionflags	@""
	.align	4


	//----- nvinfo : EIATTR_CUDA_API_VERSION
	.align		4
        /*0000*/ 	.byte	0x04, 0x37
        /*0002*/ 	.short	(.L_130 - .L_129)
.L_129:
        /*0004*/ 	.word	0x00000082


	//----- nvinfo : EIATTR_SPARSE_MMA_MASK
	.align		4
.L_130:
        /*0008*/ 	.byte	0x03, 0x50
        /*000a*/ 	.short	0x0000


	//----- nvinfo : EIATTR_MAXREG_COUNT
	.align		4
        /*000c*/ 	.byte	0x03, 0x1b
        /*000e*/ 	.short	0x00ff


	//----- nvinfo : EIATTR_MERCURY_ISA_VERSION
	.align		4
        /*0010*/ 	.byte	0x03, 0x5f
        /*0012*/ 	.short	0x0101


	//----- nvinfo : EIATTR_VRC_CTA_INIT_COUNT
	.align		4
        /*0014*/ 	.byte	0x02, 0x4a
	.zero		1
	.zero		1


	//----- nvinfo : EIATTR_EXIT_INSTR_OFFSETS
	.align		4
        /*0018*/ 	.byte	0x04, 0x1c
        /*001a*/ 	.short	(.L_132 - .L_131)


	//   ....[0]....
.L_131:
        /*001c*/ 	.word	0x00000010


	//----- nvinfo : EIATTR_SW_WAR
	.align		4
.L_132:
        /*0020*/ 	.byte	0x04, 0x36
        /*0022*/ 	.short	(.L_134 - .L_133)
.L_133:
        /*0024*/ 	.word	0x00000008
.L_134:


//--------------------- .nv.callgraph             --------------------------
	.section	.nv.callgraph,"",@"SHT_CUDA_CALLGRAPH"
	.align	4
	.sectionentsize	8
	.align		4
        /*0000*/ 	.word	0x00000000
	.align		4
        /*0004*/ 	.word	0xffffffff
	.align		4
        /*0008*/ 	.word	0x00000000
	.align		4
        /*000c*/ 	.word	0xfffffffe
	.align		4
        /*0010*/ 	.word	0x00000000
	.align		4
        /*0014*/ 	.word	0xfffffffd
	.align		4
        /*0018*/ 	.word	0x00000000
	.align		4
        /*001c*/ 	.word	0xfffffffc


//--------------------- .nv.constant4             --------------------------
	.section	.nv.constant4,"a",@progbits
	.align	8
	.align		8
.nv.constant4:
        /*0000*/ 	.dword	_ZN30_INTERNAL_cd62e65d_4_k_cu_main4cuda3std3__45__cpo5beginE
	.align		8
        /*0008*/ 	.dword	_ZN30_INTERNAL_cd62e65d_4_k_cu_main4cuda3std3__45__cpo3endE
	.align		8
        /*0010*/ 	.dword	_ZN30_INTERNAL_cd62e65d_4_k_cu_main4cuda3std3__45__cpo6cbeginE
	.align		8
        /*0018*/ 	.dword	_ZN30_INTERNAL_cd62e65d_4_k_cu_main4cuda3std3__45__cpo4cendE
	.align		8
        /*0020*/ 	.dword	_ZN30_INTERNAL_cd62e65d_4_k_cu_main4cuda3std3__45__cpo6rbeginE
	.align		8
        /*0028*/ 	.dword	_ZN30_INTERNAL_cd62e65d_4_k_cu_main4cuda3std3__45__cpo4rendE
	.align		8
        /*0030*/ 	.dword	_ZN30_INTERNAL_cd62e65d_4_k_cu_main4cuda3std3__45__cpo7crbeginE
	.align		8
        /*0038*/ 	.dword	_ZN30_INTERNAL_cd62e65d_4_k_cu_main4cuda3std3__45__cpo5crendE
	.align		8
        /*0040*/ 	.dword	_ZN30_INTERNAL_cd62e65d_4_k_cu_main4cuda3std3__432_GLOBAL__N__cd62e65d_4_k_cu_main6ignoreE
	.align		8
        /*0048*/ 	.dword	_ZN30_INTERNAL_cd62e65d_4_k_cu_main4cuda3std3__419piecewise_constructE
	.align		8
        /*0050*/ 	.dword	_ZN30_INTERNAL_cd62e65d_4_k_cu_main4cuda3std3__48in_placeE
	.align		8
        /*0058*/ 	.dword	_ZN30_INTERNAL_cd62e65d_4_k_cu_main4cuda3std3__420unreachable_sentinelE
	.align		8
        /*0060*/ 	.dword	_ZN30_INTERNAL_cd62e65d_4_k_cu_main4cuda3std3__47nulloptE
	.align		8
        /*0068*/ 	.dword	_ZN30_INTERNAL_cd62e65d_4_k_cu_main4cuda3std3__48unexpectE
	.align		8
        /*0070*/ 	.dword	_ZN30_INTERNAL_cd62e65d_4_k_cu_main4cuda3std6ranges3__45__cpo4swapE
	.align		8
        /*0078*/ 	.dword	_ZN30_INTERNAL_cd62e65d_4_k_cu_main4cuda3std6ranges3__45__cpo9iter_moveE
	.align		8
        /*0080*/ 	.dword	_ZN30_INTERNAL_cd62e65d_4_k_cu_main4cuda3std6ranges3__45__cpo5beginE
	.align		8
        /*0088*/ 	.dword	_ZN30_INTERNAL_cd62e65d_4_k_cu_main4cuda3std6ranges3__45__cpo3endE
	.align		8
        /*0090*/ 	.dword	_ZN30_INTERNAL_cd62e65d_4_k_cu_main4cuda3std6ranges3__45__cpo6cbeginE
	.align		8
        /*0098*/ 	.dword	_ZN30_INTERNAL_cd62e65d_4_k_cu_main4cuda3std6ranges3__45__cpo4cendE
	.align		8
        /*00a0*/ 	.dword	_ZN30_INTERNAL_cd62e65d_4_k_cu_main4cuda3std6ranges3__45__cpo7advanceE
	.align		8
        /*00a8*/ 	.dword	_ZN30_INTERNAL_cd62e65d_4_k_cu_main4cuda3std6ranges3__45__cpo9iter_swapE
	.align		8
        /*00b0*/ 	.dword	_ZN30_INTERNAL_cd62e65d_4_k_cu_main4cuda3std6ranges3__45__cpo4nextE
	.align		8
        /*00b8*/ 	.dword	_ZN30_INTERNAL_cd62e65d_4_k_cu_main4cuda3std6ranges3__45__cpo4prevE
	.align		8
        /*00c0*/ 	.dword	_ZN30_INTERNAL_cd62e65d_4_k_cu_main4cuda3std6ranges3__45__cpo4dataE
	.align		8
        /*00c8*/ 	.dword	_ZN30_INTERNAL_cd62e65d_4_k_cu_main4cuda3std6ranges3__45__cpo5cdataE
	.align		8
        /*00d0*/ 	.dword	_ZN30_INTERNAL_cd62e65d_4_k_cu_main4cuda3std6ranges3__45__cpo4sizeE
	.align		8
        /*00d8*/ 	.dword	_ZN30_INTERNAL_cd62e65d_4_k_cu_main4cuda3std6ranges3__45__cpo5ssizeE
	.align		8
        /*00e0*/ 	.dword	_ZN30_INTERNAL_cd62e65d_4_k_cu_main4cuda3std6ranges3__45__cpo8distanceE
	.align		8
        /*00e8*/ 	.dword	_ZN30_INTERNAL_cd62e65d_4_k_cu_main6thrust24THRUST_300001_SM_1000_NS8cuda_cub3parE
	.align		8
        /*00f0*/ 	.dword	_ZN30_INTERNAL_cd62e65d_4_k_cu_main6thrust24THRUST_300001_SM_1000_NS8cuda_cub10par_nosyncE
	.align		8
        /*00f8*/ 	.dword	_ZN30_INTERNAL_cd62e65d_4_k_cu_main6thrust24THRUST_300001_SM_1000_NS6system6detail10sequential3seqE
	.align		8
        /*0100*/ 	.dword	_ZN30_INTERNAL_cd62e65d_4_k_cu_main6thrust24THRUST_300001_SM_1000_NS12placeholders2_1E
	.align		8
        /*0108*/ 	.dword	_ZN30_INTERNAL_cd62e65d_4_k_cu_main6thrust24THRUST_300001_SM_1000_NS12placeholders2_2E
	.align		8
        /*0110*/ 	.dword	_ZN30_INTERNAL_cd62e65d_4_k_cu_main6thrust24THRUST_300001_SM_1000_NS12placeholders2_3E
	.align		8
        /*0118*/ 	.dword	_ZN30_INTERNAL_cd62e65d_4_k_cu_main6thrust24THRUST_300001_SM_1000_NS12placeholders2_4E
	.align		8
        /*0120*/ 	.dword	_ZN30_INTERNAL_cd62e65d_4_k_cu_main6thrust24THRUST_300001_SM_1000_NS12placeholders2_5E
	.align		8
        /*0128*/ 	.dword	_ZN30_INTERNAL_cd62e65d_4_k_cu_main6thrust24THRUST_300001_SM_1000_NS12placeholders2_6E
	.align		8
        /*0130*/ 	.dword	_ZN30_INTERNAL_cd62e65d_4_k_cu_main6thrust24THRUST_300001_SM_1000_NS12placeholders2_7E
	.align		8
        /*0138*/ 	.dword	_ZN30_INTERNAL_cd62e65d_4_k_cu_main6thrust24THRUST_300001_SM_1000_NS12placeholders2_8E
	.align		8
        /*0140*/ 	.dword	_ZN30_INTERNAL_cd62e65d_4_k_cu_main6thrust24THRUST_300001_SM_1000_NS12placeholders2_9E
	.align		8
        /*0148*/ 	.dword	_ZN30_INTERNAL_cd62e65d_4_k_cu_main6thrust24THRUST_300001_SM_1000_NS12placeholders3_10E
	.align		8
        /*0150*/ 	.dword	_ZN30_INTERNAL_cd62e65d_4_k_cu_main6thrust24THRUST_300001_SM_1000_NS3seqE


//--------------------- .text._ZN3cub18CUB_300001_SM_10006detail9transform16transform_kernelINS2_10policy_hubILb1EN4cuda3std3__45tupleIJN6thrust24THRUST_300001_SM_1000_NS17counting_iteratorIiNSA_11use_defaultESC_SC_EEEEEE10policy1000El7rng_gpuNSA_6detail15normal_iteratorINSA_10device_ptrIdEEEEJSD_EEEvT0_iT1_T2_DpNS2_10kernel_argIT3_EE --------------------------
	.section	.text._ZN3cub18CUB_300001_SM_10006detail9transform16transform_kernelINS2_10policy_hubILb1EN4cuda3std3__45tupleIJN6thrust24THRUST_300001_SM_1000_NS17counting_iteratorIiNSA_11use_defaultESC_SC_EEEEEE10policy1000El7rng_gpuNSA_6detail15normal_iteratorINSA_10device_ptrIdEEEEJSD_EEEvT0_iT1_T2_DpNS2_10kernel_argIT3_EE,"ax",@progbits
	.align	128
        .global         _ZN3cub18CUB_300001_SM_10006detail9transform16transform_kernelINS2_10policy_hubILb1EN4cuda3std3__45tupleIJN6thrust24THRUST_300001_SM_1000_NS17counting_iteratorIiNSA_11use_defaultESC_SC_EEEEEE10policy1000El7rng_gpuNSA_6detail15normal_iteratorINSA_10device_ptrIdEEEEJSD_EEEvT0_iT1_T2_DpNS2_10kernel_argIT3_EE
        .type           _ZN3cub18CUB_300001_SM_10006detail9transform16transform_kernelINS2_10policy_hubILb1EN4cuda3std3__45tupleIJN6thrust24THRUST_300001_SM_1000_NS17counting_iteratorIiNSA_11use_defaultESC_SC_EEEEEE10policy1000El7rng_gpuNSA_6detail15normal_iteratorINSA_10device_ptrIdEEEEJSD_EEEvT0_iT1_T2_DpNS2_10kernel_argIT3_EE,@function
        .size           _ZN3cub18CUB_300001_SM_10006detail9transform16transform_kernelINS2_10policy_hubILb1EN4cuda3std3__45tupleIJN6thrust24THRUST_300001_SM_1000_NS17counting_iteratorIiNSA_11use_defaultESC_SC_EEEEEE10policy1000El7rng_gpuNSA_6detail15normal_iteratorINSA_10device_ptrIdEEEEJSD_EEEvT0_iT1_T2_DpNS2_10kernel_argIT3_EE,(.L_x_79 - _ZN3cub18CUB_300001_SM_10006detail9transform16transform_kernelINS2_10policy_hubILb1EN4cuda3std3__45tupleIJN6thrust24THRUST_300001_SM_1000_NS17counting_iteratorIiNSA_11use_defaultESC_SC_EEEEEE10policy1000El7rng_gpuNSA_6detail15normal_iteratorINSA_10device_ptrIdEEEEJSD_EEEvT0_iT1_T2_DpNS2_10kernel_argIT3_EE)
        .other          _ZN3cub18CUB_300001_SM_10006detail9transform16transform_kernelINS2_10policy_hubILb1EN4cuda3std3__45tupleIJN6thrust24THRUST_300001_SM_1000_NS17counting_iteratorIiNSA_11use_defaultESC_SC_EEEEEE10policy1000El7rng_gpuNSA_6detail15normal_iteratorINSA_10device_ptrIdEEEEJSD_EEEvT0_iT1_T2_DpNS2_10kernel_argIT3_EE,@"STO_CUDA_ENTRY STV_DEFAULT"
_ZN3cub18CUB_300001_SM_10006detail9transform16transform_kernelINS2_10policy_hubILb1EN4cuda3std3__45tupleIJN6thrust24THRUST_300001_SM_1000_NS17counting_iteratorIiNSA_11use_defaultESC_SC_EEEEEE10policy1000El7rng_gpuNSA_6detail15normal_iteratorINSA_10device_ptrIdEEEEJSD_EEEvT0_iT1_T2_DpNS2_10kernel_argIT3_EE:
.text._ZN3cub18CUB_300001_SM_10006detail9transform16transform_kernelINS2_10policy_hubILb1EN4cuda3std3__45tupleIJN6thrust24THRUST_300001_SM_1000_NS17counting_iteratorIiNSA_11use_defaultESC_SC_EEEEEE10policy1000El7rng_gpuNSA_6detail15normal_iteratorINSA_10device_ptrIdEEEEJSD_EEEvT0_iT1_T2_DpNS2_10kernel_argIT3_EE:
[----:B------:R-:W-:Y:S01]  /*0000*/  LDC R1, c[0x0][0x37c] ;  /* 0x0000df00ff017b82 */ /* 0x000fe20000000800 */
[----:B------:R-:W0:Y:S07]  /*0010*/  LDCU UR5, c[0x0][0x388] ;  /* 0x00007100ff0577ac */ /* 0x000e2e0008000800 */
[----:B------:R-:W1:Y:S01]  /*0020*/  S2UR UR4, SR_CTAID.X ;  /* 0x00000000000479c3 */ /* 0x000e620000002500 */
[----:B------:R-:W-:Y:S01]  /*0030*/  IMAD.MOV.U32 R3, RZ, RZ, 0x41dfffff ;  /* 0x41dfffffff037424 */ /* 0x000fe200078e00ff */
[----:B------:R-:W2:Y:S01]  /*0040*/  LDCU.64 UR10, c[0x0][0x380] ;  /* 0x00007000ff0a77ac */ /* 0x000ea20008000a00 */
[----:B------:R-:W3:Y:S01]  /*0050*/  LDCU.64 UR14, c[0x0][0x358] ;  /* 0x00006b00ff0e77ac */ /* 0x000ee20008000a00 */
[----:B------:R-:W-:Y:S01]  /*0060*/  UMOV UR16, 0xff800000 ;  /* 0xff80000000107882 */ /* 0x000fe20000000000 */
[----:B0-----:R-:W-:-:S04]  /*0070*/  USHF.L.U32 UR6, UR5, 0x7, URZ ;  /* 0x0000000705067899 */ /* 0x001fc800080006ff */
[----:B------:R-:W-:Y:S02]  /*0080*/  USHF.R.S32.HI UR9, URZ, 0x1f, UR6 ;  /* 0x0000001fff097899 */ /* 0x000fe40008011406 */
[----:B-1----:R-:W-:Y:S02]  /*0090*/  UIMAD.WIDE.U32 UR12, UR6, UR4, URZ ;  /* 0x00000004060c72a5 */ /* 0x002fe4000f8e00ff */
[----:B------:R-:W-:Y:S02]  /*00a0*/  UIMAD UR8, UR9, UR4, URZ ;  /* 0x00000004090872a4 */ /* 0x000fe4000f8e02ff */
[----:B--2---:R-:W-:Y:S02]  /*00b0*/  UIADD3 UR7, UP1, UPT, -UR12, UR10, URZ ;  /* 0x0000000a0c077290 */ /* 0x004fe4000ff3e1ff */
[----:B------:R-:W-:Y:S02]  /*00c0*/  UIADD3 UR8, UPT, UPT, UR13, UR8, URZ ;  /* 0x000000080d087290 */ /* 0x000fe4000fffe0ff */
[----:B------:R-:W-:-:S02]  /*00d0*/  UISETP.LT.U32.AND UP0, UPT, UR7, UR6, UPT ;  /* 0x000000060700728c */ /* 0x000fc4000bf01070 */
[----:B------:R-:W-:Y:S01]  /*00e0*/  UIADD3.X UR4, UPT, UPT, ~UR8, UR11, URZ, UP1, !UPT ;  /* 0x0000000b08047290 */ /* 0x000fe20008ffe5ff */
[----:B------:R-:W0:Y:S03]  /*00f0*/  LDCU UR10, c[0x0][0x390] ;  /* 0x00007200ff0a77ac */ /* 0x000e260008000800 */
[----:B------:R-:W-:-:S04]  /*0100*/  UISETP.LT.AND.EX UP0, UPT, UR4, UR9, UPT, UP0 ;  /* 0x000000090400728c */ /* 0x000fc8000bf01300 */
[----:B------:R-:W-:-:S04]  /*0110*/  USEL UR7, UR7, UR6, UP0 ;  /* 0x0000000607077287 */ /* 0x000fc80008000000 */
[----:B------:R-:W-:Y:S01]  /*0120*/  UISETP.NE.AND UP0, UPT, UR6, UR7, UPT ;  /* 0x000000070600728c */ /* 0x000fe2000bf05270 */
[----:B0-----:R-:W-:-:S08]  /*0130*/  IMAD.U32 R23, RZ, RZ, UR10 ;  /* 0x0000000aff177e24 */ /* 0x001fd0000f8e00ff */
[----:B---3--:R-:W-:Y:S05]  /*0140*/  BRA.U !UP0, `(.L_x_0) ;  /* 0x0000000d08a87547 */ /* 0x008fea000b800000 */
[----:B------:R-:W-:-:S06]  /*0150*/  UISETP.GE.AND UP0, UPT, UR5, 0x1, UPT ;  /* 0x000000010500788c */ /* 0x000fcc000bf06270 */
[----:B------:R-:W-:-:S13]  /*0160*/  PLOP3.LUT P0, PT, PT, PT, UP0, 0x80, 0x8 ;  /* 0x000000000008781c */ /* 0x000fda0003f0f008 */
[----:B------:R-:W-:Y:S05]  /*0170*/  @!P0 EXIT ;  /* 0x000000000000894d */ /* 0x000fea0003800000 */
[----:B------:R-:W0:Y:S01]  /*0180*/  LDC.64 R16, c[0x0][0x398] ;  /* 0x0000e600ff107b82 */ /* 0x000e220000000a00 */
[----:B------:R-:W1:Y:S01]  /*0190*/  S2R R5, SR_TID.X ;  /* 0x0000000000057919 */ /* 0x000e620000002100 */
[----:B------:R-:W0:Y:S01]  /*01a0*/  LDCU.64 UR10, c[0x0][0x3a0] ;  /* 0x00007400ff0a77ac */ /* 0x000e220008000a00 */
[----:B------:R-:W-:Y:S01]  /*01b0*/  IMAD.MOV.U32 R6, RZ, RZ, RZ ;  /* 0x000000ffff067224 */ /* 0x000fe200078e00ff */
[----:B------:R-:W-:Y:S02]  /*01c0*/  UISETP.GE.U32.AND UP0, UPT, UR5, 0x4, UPT ;  /* 0x000000040500788c */ /* 0x000fe4000bf06070 */
[----:B------:R-:W-:Y:S01]  /*01d0*/  ULOP3.LUT UR9, UR5, 0x3, URZ, 0xc0, !UPT ;  /* 0x0000000305097892 */ /* 0x000fe2000f8ec0ff */
[----:B0-----:R-:W-:-:S06]  /*01e0*/  DADD R16, -R16, UR10 ;  /* 0x0000000a10107e29 */ /* 0x001fcc0008000100 */
[----:B-1----:R-:W-:Y:S05]  /*01f0*/  BRA.U !UP0, `(.L_x_1) ;  /* 0x0000000908a87547 */ /* 0x002fea000b800000 */
[----:B------:R-:W0:Y:S01]  /*0200*/  LDCU.64 UR10, c[0x0][0x3a8] ;  /* 0x00007500ff0a77ac */ /* 0x000e220008000a00 */
[----:B------:R-:W-:Y:S01]  /*0210*/  IADD3 R7, PT, PT, R5, 0x100, RZ ;  /* 0x0000010005077810 */ /* 0x000fe20007ffe0ff */
[----:B------:R-:W-:Y:S01]  /*0220*/  IMAD.MOV.U32 R14, RZ, RZ, R5 ;  /* 0x000000ffff0e7224 */ /* 0x000fe200078e0005 */
[----:B------:R-:W-:Y:S01]  /*0230*/  ULOP3.LUT UR4, UR5, 0x7ffffffc, URZ, 0xc0, !UPT ;  /* 0x7ffffffc05047892 */ /* 0x000fe2000f8ec0ff */
[----:B------:R-:W1:Y:S05]  /*0240*/  LDCU.64 UR18, c[0x0][0x398] ;  /* 0x00007300ff1277ac */ /* 0x000e6a0008000a00 */
[----:B------:R-:W-:Y:S01]  /*0250*/  IMAD.U32 R6, RZ, RZ, UR4 ;  /* 0x00000004ff067e24 */ /* 0x000fe2000f8e00ff */
[----:B0-----:R-:W-:-:S02]  /*0260*/  ULEA UR5, UP0, UR12, UR10, 0x3 ;  /* 0x0000000a0c057291 */ /* 0x001fc4000f8018ff */
[----:B------:R-:W-:Y:S02]  /*0270*/  UIADD3 UR10, UPT, UPT, -UR4, URZ, URZ ;  /* 0x000000ff040a7290 */ /* 0x000fe4000fffe1ff */
[----:B------:R-:W-:Y:S02]  /*0280*/  ULEA.HI.X UR6, UR12, UR11, UR8, 0x3, UP0 ;  /* 0x0000000b0c067291 */ /* 0x000fe400080f1c08 */
[----:B------:R-:W-:-:S04]  /*0290*/  UIADD3 UR5, UP0, UPT, UR5, 0x800, URZ ;  /* 0x0000080005057890 */ /* 0x000fc8000ff1e0ff */
[----:B-1----:R-:W-:-:S12]  /*02a0*/  UIADD3.X UR6, UPT, UPT, URZ, UR6, URZ, UP0, !UPT ;  /* 0x00000006ff067290 */ /* 0x002fd800087fe4ff */
.L_x_18:
[----:B------:R-:W-:Y:S01]  /*02b0*/  VIADD R0, R7, 0xffffff00 ;  /* 0xffffff0007007836 */ /* 0x000fe20000000000 */
[----:B------:R-:W-:Y:S01]  /*02c0*/  UIADD3 UR10, UPT, UPT, UR10, 0x4, URZ ;  /* 0x000000040a0a7890 */ /* 0x000fe2000fffe0ff */
[----:B0123--:R-:W-:Y:S01]  /*02d0*/  MOV R26, UR5 ;  /* 0x00000005001a7c02 */ /* 0x00ffe20008000f00 */
[----:B------:R-:W-:Y:S01]  /*02e0*/  IMAD.U32 R27, RZ, RZ, UR6 ;  /* 0x00000006ff1b7e24 */ /* 0x000fe2000f8e00ff */
[----:B------:R-:W-:Y:S01]  /*02f0*/  BSSY.RECONVERGENT B0, `(.L_x_2) ;  /* 0x0000026000007945 */ /* 0x000fe20003800200 */
[----:B------:R-:W-:Y:S01]  /*0300*/  ISETP.GE.AND P0, PT, R0, UR7, PT ;  /* 0x0000000700007c0c */ /* 0x000fe2000bf06270 */
[----:B------:R-:W-:Y:S01]  /*0310*/  UISETP.NE.AND UP0, UPT, UR10, URZ, UPT ;  /* 0x000000ff0a00728c */ /* 0x000fe2000bf05270 */
[----:B------:R-:W-:-:S11]  /*0320*/  IMAD.WIDE R26, R14, 0x8, R26 ;  /* 0x000000080e1a7825 */ /* 0x000fd600078e021a */
[----:B------:R-:W-:Y:S05]  /*0330*/  @P0 BRA `(.L_x_3) ;  /* 0x0000000000840947 */ /* 0x000fea0003800000 */
[----:B------:R-:W-:Y:S01]  /*0340*/  IMAD.HI.U32 R0, R23, -0x4370ec6f, RZ ;  /* 0xbc8f139117007827 */ /* 0x000fe200078e00ff */
[----:B------:R-:W0:Y:S01]  /*0350*/  MUFU.RCP64H R11, 2.14748262400000000000e+09 ;  /* 0x41dfffff000b7908 */ /* 0x000e220000001800 */
[----:B------:R-:W-:Y:S01]  /*0360*/  MOV R10, 0x1 ;  /* 0x00000001000a7802 */ /* 0x000fe20000000f00 */
[----:B------:R-:W-:Y:S01]  /*0370*/  BSSY.RECONVERGENT B1, `(.L_x_4) ;  /* 0x000001b000017945 */ /* 0x000fe20003800200 */
[----:B------:R-:W-:Y:S01]  /*0380*/  IMAD.MOV.U32 R8, RZ, RZ, -0x800000 ;  /* 0xff800000ff087424 */ /* 0x000fe200078e00ff */
[----:B------:R-:W-:Y:S01]  /*0390*/  SHF.R.U32.HI R0, RZ, 0xf, R0 ;  /* 0x0000000fff007819 */ /* 0x000fe20000011600 */
[----:B------:R-:W-:-:S04]  /*03a0*/  IMAD.MOV.U32 R9, RZ, RZ, 0x41dfffff ;  /* 0x41dfffffff097424 */ /* 0x000fc800078e00ff */
[C---:B------:R-:W-:Y:S02]  /*03b0*/  IMAD R23, R0.reuse, -0xadc8, R23 ;  /* 0xffff523800177824 */ /* 0x040fe400078e0217 */
[----:B------:R-:W-:Y:S02]  /*03c0*/  IMAD R0, R0, 0xd47, RZ ;  /* 0x00000d4700007824 */ /* 0x000fe400078e02ff */
[----:B------:R-:W-:-:S03]  /*03d0*/  IMAD R23, R23, 0xbc8f, RZ ;  /* 0x0000bc8f17177824 */ /* 0x000fc600078e02ff */
[----:B------:R-:W-:Y:S01]  /*03e0*/  LOP3.LUT R2, R0, 0x7fffffff, RZ, 0x3c, !PT ;  /* 0x7fffffff00027812 */ /* 0x000fe200078e3cff */
[----:B0-----:R-:W-:Y:S01]  /*03f0*/  DFMA R12, R10, -R8, 1 ;  /* 0x3ff000000a0c742b */ /* 0x001fe20000000808 */
[----:B------:R-:W-:-:S07]  /*0400*/  ISETP.GE.U32.AND P0, PT, R23, R0, PT ;  /* 0x000000001700720c */ /* 0x000fce0003f06070 */
[----:B------:R-:W-:-:S06]  /*0410*/  DFMA R12, R12, R12, R12 ;  /* 0x0000000c0c0c722b */ /* 0x000fcc000000000c */
[----:B------:R-:W-:Y:S02]  /*0420*/  @P0 IMAD.MOV R2, RZ, RZ, -R0 ;  /* 0x000000ffff020224 */ /* 0x000fe400078e0a00 */
[----:B------:R-:W-:Y:S02]  /*0430*/  DFMA R10, R10, R12, R10 ;  /* 0x0000000c0a0a722b */ /* 0x000fe4000000000a */
[----:B------:R-:W-:-:S04]  /*0440*/  IMAD.IADD R23, R23, 0x1, R2 ;  /* 0x0000000117177824 */ /* 0x000fc800078e0202 */
[----:B------:R-:W-:Y:S02]  /*0450*/  VIADD R12, R23, 0xffffffff ;  /* 0xffffffff170c7836 */ /* 0x000fe40000000000 */
[----:B------:R-:W-:-:S04]  /*0460*/  DFMA R18, R10, -R8, 1 ;  /* 0x3ff000000a12742b */ /* 0x000fc80000000808 */
[----:B------:R-:W0:Y:S04]  /*0470*/  I2F.F64.U32 R12, R12 ;  /* 0x0000000c000c7312 */ /* 0x000e280000201800 */
[----:B------:R-:W-:-:S08]  /*0480*/  DFMA R18, R10, R18, R10 ;  /* 0x000000120a12722b */ /* 0x000fd0000000000a */
[----:B0-----:R-:W-:Y:S01]  /*0490*/  DMUL R28, R12, R18 ;  /* 0x000000120c1c7228 */ /* 0x001fe20000000000 */
[----:B------:R-:W-:-:S07]  /*04a0*/  FSETP.GEU.AND P1, PT, |R13|, 6.5827683646048100446e-37, PT ;  /* 0x036000000d00780b */ /* 0x000fce0003f2e200 */
[----:B------:R-:W-:-:S08]  /*04b0*/  DFMA R8, R28, -R8, R12 ;  /* 0x800000081c08722b */ /* 0x000fd0000000000c */
[----:B------:R-:W-:-:S10]  /*04c0*/  DFMA R28, R18, R8, R28 ;  /* 0x00000008121c722b */ /* 0x000fd4000000001c */
[----:B------:R-:W-:-:S05]  /*04d0*/  FFMA R0, RZ, 27.999998092651367188, R29 ;  /* 0x41dfffffff007823 */ /* 0x000fca000000001d */
[----:B------:R-:W-:-:S13]  /*04e0*/  FSETP.GT.AND P0, PT, |R0|, 1.469367938527859385e-39, PT ;  /* 0x001000000000780b */ /* 0x000fda0003f04200 */
[----:B------:R-:W-:Y:S05]  /*04f0*/  @P0 BRA P1, `(.L_x_5) ;  /* 0x0000000000080947 */ /* 0x000fea0000800000 */
[----:B------:R-:W-:-:S07]  /*0500*/  MOV R4, 0x520 ;  /* 0x0000052000047802 */ /* 0x000fce0000000f00 */
[----:B------:R-:W-:Y:S05]  /*0510*/  CALL.REL.NOINC `($__internal_0_$__cuda_sm20_div_rn_f64_full) ;  /* 0x0000001400d47944 */ /* 0x000fea0003c00000 */
.L_x_5:
[----:B------:R-:W-:Y:S05]  /*0520*/  BSYNC.RECONVERGENT B1 ;  /* 0x0000000000017941 */ /* 0x000fea0003800200 */
.L_x_4:
[----:B------:R-:W-:-:S07]  /*0530*/  DFMA R28, R16, R28, UR18 ;  /* 0x00000012101c7e2b */ /* 0x000fce000800001c */
[----:B------:R0:W-:Y:S04]  /*0540*/  STG.E.64 desc[UR14][R26.64+-0x800], R28 ;  /* 0xfff8001c1a007986 */ /* 0x0001e8000c101b0e */
.L_x_3:
[----:B------:R-:W-:Y:S05]  /*0550*/  BSYNC.RECONVERGENT B0 ;  /* 0x0000000000007941 */ /* 0x000fea0003800200 */
.L_x_2:
[----:B------:R-:W-:Y:S01]  /*0560*/  IADD3 R0, PT, PT, R7, -0x80, RZ ;  /* 0xffffff8007007810 */ /* 0x000fe20007ffe0ff */
[----:B------:R-:W-:Y:S03]  /*0570*/  BSSY.RECONVERGENT B0, `(.L_x_6) ;  /* 0x0000024000007945 */ /* 0x000fe60003800200 */
[----:B------:R-:W-:-:S13]  /*0580*/  ISETP.GE.AND P0, PT, R0, UR7, PT ;  /* 0x0000000700007c0c */ /* 0x000fda000bf06270 */
[----:B------:R-:W-:Y:S05]  /*0590*/  @P0 BRA `(.L_x_7) ;  /* 0x0000000000840947 */ /* 0x000fea0003800000 */
[----:B------:R-:W-:Y:S01]  /*05a0*/  IMAD.HI.U32 R0, R23, -0x4370ec6f, RZ ;  /* 0xbc8f139117007827 */ /* 0x000fe200078e00ff */
[----:B------:R-:W1:Y:S01]  /*05b0*/  MUFU.RCP64H R11, 2.14748262400000000000e+09 ;  /* 0x41dfffff000b7908 */ /* 0x000e620000001800 */
[----:B------:R-:W-:Y:S02]  /*05c0*/  BSSY.RECONVERGENT B1, `(.L_x_8) ;  /* 0x000001c000017945 */ /* 0x000fe40003800200 */
[----:B------:R-:W-:Y:S01]  /*05d0*/  IMAD.MOV.U32 R8, RZ, RZ, -0x800000 ;  /* 0xff800000ff087424 */ /* 0x000fe200078e00ff */
[----:B------:R-:W-:Y:S01]  /*05e0*/  SHF.R.U32.HI R0, RZ, 0xf, R0 ;  /* 0x0000000fff007819 */ /* 0x000fe20000011600 */
[----:B------:R-:W-:Y:S02]  /*05f0*/  IMAD.MOV.U32 R9, RZ, RZ, 0x41dfffff ;  /* 0x41dfffffff097424 */ /* 0x000fe400078e00ff */
[----:B------:R-:W-:Y:S02]  /*0600*/  IMAD.MOV.U32 R10, RZ, RZ, 0x1 ;  /* 0x00000001ff0a7424 */ /* 0x000fe400078e00ff */
[----:B------:R-:W-:-:S02]  /*0610*/  IMAD R23, R0, -0xadc8, R23 ;  /* 0xffff523800177824 */ /* 0x000fc400078e0217 */
[----:B------:R-:W-:Y:S02]  /*0620*/  IMAD R0, R0, 0xd47, RZ ;  /* 0x00000d4700007824 */ /* 0x000fe400078e02ff */
[----:B------:R-:W-:-:S03]  /*0630*/  IMAD R23, R23, 0xbc8f, RZ ;  /* 0x0000bc8f17177824 */ /* 0x000fc600078e02ff */
[----:B------:R-:W-:Y:S01]  /*0640*/  LOP3.LUT R2, R0, 0x7fffffff, RZ, 0x3c, !PT ;  /* 0x7fffffff00027812 */ /* 0x000fe200078e3cff */
[----:B-1----:R-:W-:Y:S01]  /*0650*/  DFMA R12, R10, -R8, 1 ;  /* 0x3ff000000a0c742b */ /* 0x002fe20000000808 */
[----:B------:R-:W-:-:S07]  /*0660*/  ISETP.GE.U32.AND P0, PT, R23, R0, PT ;  /* 0x000000001700720c */ /* 0x000fce0003f06070 */
[----:B------:R-:W-:-:S06]  /*0670*/  DFMA R12, R12, R12, R12 ;  /* 0x0000000c0c0c722b */ /* 0x000fcc000000000c */
[----:B------:R-:W-:Y:S02]  /*0680*/  @P0 IADD3 R2, PT, PT, -R0, RZ, RZ ;  /* 0x000000ff00020210 */ /* 0x000fe40007ffe1ff */
[----:B------:R-:W-:-:S03]  /*0690*/  DFMA R10, R10, R12, R10 ;  /* 0x0000000c0a0a722b */ /* 0x000fc6000000000a */
[----:B------:R-:W-:-:S04]  /*06a0*/  IMAD.IADD R23, R23, 0x1, R2 ;  /* 0x0000000117177824 */ /* 0x000fc800078e0202 */
[----:B------:R-:W-:Y:S01]  /*06b0*/  VIADD R12, R23, 0xffffffff ;  /* 0xffffffff170c7836 */ /* 0x000fe20000000000 */
[----:B------:R-:W-:-:S05]  /*06c0*/  DFMA R18, R10, -R8, 1 ;  /* 0x3ff000000a12742b */ /* 0x000fca0000000808 */
[----:B------:R-:W0:Y:S03]  /*06d0*/  I2F.F64.U32 R12, R12 ;  /* 0x0000000c000c7312 */ /* 0x000e260000201800 */
        /* <DEDUP_REMOVED lines=10> */
.L_x_9:
[----:B------:R-:W-:Y:S05]  /*0780*/  BSYNC.RECONVERGENT B1 ;  /* 0x0000000000017941 */ /* 0x000fea0003800200 */
.L_x_8:
[----:B------:R-:W-:-:S07]  /*0790*/  DFMA R28, R16, R28, UR18 ;  /* 0x00000012101c7e2b */ /* 0x000fce000800001c */
[----:B------:R1:W-:Y:S04]  /*07a0*/  STG.E.64 desc[UR14][R26.64+-0x400], R28 ;  /* 0xfffc001c1a007986 */ /* 0x0003e8000c101b0e */
.L_x_7:
[----:B------:R-:W-:Y:S05]  /*07b0*/  BSYNC.RECONVERGENT B0 ;  /* 0x0000000000007941 */ /* 0x000fea0003800200 */
.L_x_6:
[----:B------:R-:W-:Y:S01]  /*07c0*/  ISETP.GE.AND P0, PT, R7, UR7, PT ;  /* 0x0000000707007c0c */ /* 0x000fe2000bf06270 */
[----:B------:R-:W-:-:S12]  /*07d0*/  BSSY.RECONVERGENT B0, `(.L_x_10) ;  /* 0x0000023000007945 */ /* 0x000fd80003800200 */
[----:B------:R-:W-:Y:S05]  /*07e0*/  @P0 BRA `(.L_x_11) ;  /* 0x0000000000840947 */ /* 0x000fea0003800000 */
[----:B------:R-:W-:Y:S01]  /*07f0*/  IMAD.HI.U32 R0, R23, -0x4370ec6f, RZ ;  /* 0xbc8f139117007827 */ /* 0x000fe200078e00ff */
[----:B------:R-:W2:Y:S01]  /*0800*/  MUFU.RCP64H R11, 2.14748262400000000000e+09 ;  /* 0x41dfffff000b7908 */ /* 0x000ea20000001800 */
        /* <DEDUP_REMOVED lines=9> */
[----:B--2---:R-:W-:Y:S01]  /*08a0*/  DFMA R12, R10, -R8, 1 ;  /* 0x3ff000000a0c742b */ /* 0x004fe20000000808 */
[----:B------:R-:W-:-:S07]  /*08b0*/  ISETP.GE.U32.AND P0, PT, R23, R0, PT ;  /* 0x000000001700720c */ /* 0x000fce0003f06070 */
[----:B------:R-:W-:-:S06]  /*08c0*/  DFMA R12, R12, R12, R12 ;  /* 0x0000000c0c0c722b */ /* 0x000fcc000000000c */
[----:B------:R-:W-:Y:S02]  /*08d0*/  @P0 IMAD.MOV R2, RZ, RZ, -R0 ;  /* 0x000000ffff020224 */ /* 0x000fe400078e0a00 */
[----:B------:R-:W-:Y:S02]  /*08e0*/  DFMA R10, R10, R12, R10 ;  /* 0x0000000c0a0a722b */ /* 0x000fe4000000000a */
[----:B------:R-:W-:-:S05]  /*08f0*/  IMAD.IADD R23, R23, 0x1, R2 ;  /* 0x0000000117177824 */ /* 0x000fca00078e0202 */
[----:B------:R-:W-:Y:S01]  /*0900*/  IADD3 R12, PT, PT, R23, -0x1, RZ ;  /* 0xffffffff170c7810 */ /* 0x000fe20007ffe0ff */
[----:B------:R-:W-:-:S05]  /*0910*/  DFMA R18, R10, -R8, 1 ;  /* 0x3ff000000a12742b */ /* 0x000fca0000000808 */
[----:B------:R-:W0:Y:S03]  /*0920*/  I2F.F64.U32 R12, R12 ;  /* 0x0000000c000c7312 */ /* 0x000e260000201800 */
[----:B------:R-:W-:-:S08]  /*0930*/  DFMA R18, R10, R18, R10 ;  /* 0x000000120a12722b */ /* 0x000fd0000000000a */
[----:B01----:R-:W-:Y:S01]  /*0940*/  DMUL R28, R18, R12 ;  /* 0x0000000c121c7228 */ /* 0x003fe20000000000 */
        /* <DEDUP_REMOVED lines=8> */
.L_x_13:
[----:B------:R-:W-:Y:S05]  /*09d0*/  BSYNC.RECONVERGENT B1 ;  /* 0x0000000000017941 */ /* 0x000fea0003800200 */
.L_x_12:
[----:B------:R-:W-:-:S07]  /*09e0*/  DFMA R28, R16, R28, UR18 ;  /* 0x00000012101c7e2b */ /* 0x000fce000800001c */
[----:B------:R2:W-:Y:S04]  /*09f0*/  STG.E.64 desc[UR14][R26.64], R28 ;  /* 0x0000001c1a007986 */ /* 0x0005e8000c101b0e */
.L_x_11:
[----:B------:R-:W-:Y:S05]  /*0a00*/  BSYNC.RECONVERGENT B0 ;  /* 0x0000000000007941 */ /* 0x000fea0003800200 */
.L_x_10:
[----:B------:R-:W-:Y:S01]  /*0a10*/  VIADD R0, R7, 0x80 ;  /* 0x0000008007007836 */ /* 0x000fe20000000000 */
[----:B------:R-:W-:Y:S04]  /*0a20*/  BSSY.RECONVERGENT B0, `(.L_x_14) ;  /* 0x0000024000007945 */ /* 0x000fe80003800200 */
[----:B------:R-:W-:-:S13]  /*0a30*/  ISETP.GE.AND P0, PT, R0, UR7, PT ;  /* 0x0000000700007c0c */ /* 0x000fda000bf06270 */
[----:B------:R-:W-:Y:S05]  /*0a40*/  @P0 BRA `(.L_x_15) ;  /* 0x0000000000840947 */ /* 0x000fea0003800000 */
[----:B------:R-:W-:Y:S01]  /*0a50*/  IMAD.HI.U32 R0, R23, -0x4370ec6f, RZ ;  /* 0xbc8f139117007827 */ /* 0x000fe200078e00ff */
[----:B------:R-:W3:Y:S01]  /*0a60*/  MUFU.RCP64H R11, 2.14748262400000000000e+09 ;  /* 0x41dfffff000b7908 */ /* 0x000ee20000001800 */
        /* <DEDUP_REMOVED lines=9> */
[----:B---3--:R-:W-:Y:S01]  /*0b00*/  DFMA R12, R10, -R8, 1 ;  /* 0x3ff000000a0c742b */ /* 0x008fe20000000808 */
        /* <DEDUP_REMOVED lines=9> */
[----:B012---:R-:W-:Y:S01]  /*0ba0*/  DMUL R28, R18, R12 ;  /* 0x0000000c121c7228 */ /* 0x007fe20000000000 */
        /* <DEDUP_REMOVED lines=8> */
.L_x_17:
[----:B------:R-:W-:Y:S05]  /*0c30*/  BSYNC.RECONVERGENT B1 ;  /* 0x0000000000017941 */ /* 0x000fea0003800200 */
.L_x_16:
[----:B------:R-:W-:-:S07]  /*0c40*/  DFMA R28, R16, R28, UR18 ;  /* 0x00000012101c7e2b */ /* 0x000fce000800001c */
[----:B------:R3:W-:Y:S04]  /*0c50*/  STG.E.64 desc[UR14][R26.64+0x400], R28 ;  /* 0x0004001c1a007986 */ /* 0x0007e8000c101b0e */
.L_x_15:
[----:B------:R-:W-:Y:S05]  /*0c60*/  BSYNC.RECONVERGENT B0 ;  /* 0x0000000000007941 */ /* 0x000fea0003800200 */
.L_x_14:
[----:B------:R-:W-:Y:S01]  /*0c70*/  IADD3 R7, PT, PT, R7, 0x200, RZ ;  /* 0x0000020007077810 */ /* 0x000fe20007ffe0ff */
[----:B------:R-:W-:Y:S01]  /*0c80*/  VIADD R14, R14, 0x200 ;  /* 0x000002000e0e7836 */ /* 0x000fe20000000000 */
[----:B------:R-:W-:Y:S06]  /*0c90*/  BRA.U UP0, `(.L_x_18) ;  /* 0xfffffff500847547 */ /* 0x000fec000b83ffff */
.L_x_1:
[----:B------:R-:W-:-:S13]  /*0ca0*/  ISETP.NE.AND P0, PT, RZ, UR9, PT ;  /* 0x00000009ff007c0c */ /* 0x000fda000bf05270 */
[----:B------:R-:W-:Y:S05]  /*0cb0*/  @!P0 EXIT ;  /* 0x000000000000894d */ /* 0x000fea0003800000 */
[----:B------:R-:W4:Y:S01]  /*0cc0*/  LDCU.64 UR4, c[0x0][0x3a8] ;  /* 0x00007500ff0477ac */ /* 0x000f220008000a00 */
[----:B------:R-:W-:Y:S01]  /*0cd0*/  IMAD R5, R6, 0x80, R5 ;  /* 0x0000008006057824 */ /* 0x000fe200078e0205 */
[----:B------:R-:W5:Y:S01]  /*0ce0*/  LDCU.64 UR10, c[0x0][0x398] ;  /* 0x00007300ff0a77ac */ /* 0x000f620008000a00 */
[----:B------:R-:W-:Y:S02]  /*0cf0*/  UIADD3 UR6, UPT, UPT, -UR9, URZ, URZ ;  /* 0x000000ff09067290 */ /* 0x000fe4000fffe1ff */
[----:B----4-:R-:W-:-:S04]  /*0d00*/  ULEA UR4, UP0, UR12, UR4, 0x3 ;  /* 0x000000040c047291 */ /* 0x010fc8000f8018ff */
[----:B-----5:R-:W-:-:S12]  /*0d10*/  ULEA.HI.X UR5, UR12, UR5, UR8, 0x3, UP0 ;  /* 0x000000050c057291 */ /* 0x020fd800080f1c08 */
.L_x_23:
[----:B------:R-:W-:Y:S01]  /*0d20*/  ISETP.GE.AND P0, PT, R5, UR7, PT ;  /* 0x0000000705007c0c */ /* 0x000fe2000bf06270 */
[----:B------:R-:W-:Y:S01]  /*0d30*/  UIADD3 UR6, UPT, UPT, UR6, 0x1, URZ ;  /* 0x0000000106067890 */ /* 0x000fe2000fffe0ff */
[----:B------:R-:W-:Y:S03]  /*0d40*/  BSSY.RECONVERGENT B0, `(.L_x_19) ;  /* 0x0000027000007945 */ /* 0x000fe60003800200 */
[----:B------:R-:W-:-:S08]  /*0d50*/  UISETP.NE.AND UP0, UPT, UR6, URZ, UPT ;  /* 0x000000ff0600728c */ /* 0x000fd0000bf05270 */
[----:B----4-:R-:W-:Y:S05]  /*0d60*/  @P0 BRA `(.L_x_20) ;  /* 0x0000000000900947 */ /* 0x010fea0003800000 */
[----:B------:R-:W-:Y:S01]  /*0d70*/  IMAD.HI.U32 R0, R23, -0x4370ec6f, RZ ;  /* 0xbc8f139117007827 */ /* 0x000fe200078e00ff */
[----:B------:R-:W4:Y:S01]  /*0d80*/  MUFU.RCP64H R9, 2.14748262400000000000e+09 ;  /* 0x41dfffff00097908 */ /* 0x000f220000001800 */
        /* <DEDUP_REMOVED lines=9> */
[----:B----4-:R-:W-:Y:S01]  /*0e20*/  DFMA R10, R8, -R6, 1 ;  /* 0x3ff00000080a742b */ /* 0x010fe20000000806 */
        /* <DEDUP_REMOVED lines=9> */
[----:B0123--:R-:W-:Y:S01]  /*0ec0*/  DMUL R28, R8, R12 ;  /* 0x0000000c081c7228 */ /* 0x00ffe20000000000 */
        /* <DEDUP_REMOVED lines=8> */
.L_x_22:
[----:B------:R-:W-:Y:S05]  /*0f50*/  BSYNC.RECONVERGENT B1 ;  /* 0x0000000000017941 */ /* 0x000fea0003800200 */
.L_x_21:
[----:B------:R-:W-:Y:S01]  /*0f60*/  IMAD.U32 R6, RZ, RZ, UR4 ;  /* 0x00000004ff067e24 */ /* 0x000fe2000f8e00ff */
[----:B------:R-:W-:Y:S01]  /*0f70*/  DFMA R28, R16, R28, UR10 ;  /* 0x0000000a101c7e2b */ /* 0x000fe2000800001c */
[----:B------:R-:W-:Y:S02]  /*0f80*/  IMAD.U32 R7, RZ, RZ, UR5 ;  /* 0x00000005ff077e24 */ /* 0x000fe4000f8e00ff */
[----:B------:R-:W-:-:S05]  /*0f90*/  IMAD.WIDE R6, R5, 0x8, R6 ;  /* 0x0000000805067825 */ /* 0x000fca00078e0206 */
[----:B------:R4:W-:Y:S03]  /*0fa0*/  STG.E.64 desc[UR14][R6.64], R28 ;  /* 0x0000001c06007986 */ /* 0x0009e6000c101b0e */
.L_x_20:
[----:B------:R-:W-:Y:S05]  /*0fb0*/  BSYNC.RECONVERGENT B0 ;  /* 0x0000000000007941 */ /* 0x000fea0003800200 */
.L_x_19:
[----:B------:R-:W-:Y:S01]  /*0fc0*/  VIADD R5, R5, 0x80 ;  /* 0x0000008005057836 */ /* 0x000fe20000000000 */
[----:B------:R-:W-:Y:S06]  /*0fd0*/  BRA.U UP0, `(.L_x_23) ;  /* 0xfffffffd00507547 */ /* 0x000fec000b83ffff */
[----:B------:R-:W-:Y:S05]  /*0fe0*/  EXIT ;  /* 0x000000000000794d */ /* 0x000fea0003800000 */
.L_x_0:
[----:B------:R-:W-:-:S06]  /*0ff0*/  UISETP.GE.AND UP0, UPT, UR5, 0x1, UPT ;  /* 0x000000010500788c */ /* 0x000fcc000bf06270 */
[----:B------:R-:W-:-:S13]  /*1000*/  PLOP3.LUT P0, PT, PT, PT, UP0, 0x80, 0x8 ;  /* 0x000000000008781c */ /* 0x000fda0003f0f008 */
[----:B------:R-:W-:Y:S05]  /*1010*/  @!P0 EXIT ;  /* 0x000000000000894d */ /* 0x000fea0003800000 */
[----:B------:R-:W0:Y:S01]  /*1020*/  LDC.64 R16, c[0x0][0x398] ;  /* 0x0000e600ff107b82 */ /* 0x000e220000000a00 */
[----:B------:R-:W1:Y:S01]  /*1030*/  S2R R5, SR_TID.X ;  /* 0x0000000000057919 */ /* 0x000e620000002100 */
[----:B------:R-:W0:Y:S01]  /*1040*/  LDCU.64 UR6, c[0x0][0x3a0] ;  /* 0x00007400ff0677ac */ /* 0x000e220008000a00 */
[----:B------:R-:W-:Y:S01]  /*1050*/  MOV R6, RZ ;  /* 0x000000ff00067202 */ /* 0x000fe20000000f00 */
[----:B------:R-:W-:Y:S02]  /*1060*/  UISETP.GE.U32.AND UP0, UPT, UR5, 0x4, UPT ;  /* 0x000000040500788c */ /* 0x000fe4000bf06070 */
[----:B------:R-:W-:Y:S01]  /*1070*/  ULOP3.LUT UR9, UR5, 0x3, URZ, 0xc0, !UPT ;  /* 0x0000000305097892 */ /* 0x000fe2000f8ec0ff */
[----:B0-----:R-:W-:-:S06]  /*1080*/  DADD R16, -R16, UR6 ;  /* 0x0000000610107e29 */ /* 0x001fcc0008000100 */
[----:B-1----:R-:W-:Y:S05]  /*1090*/  BRA.U !UP0, `(.L_x_24) ;  /* 0x0000000908347547 */ /* 0x002fea000b800000 */
[----:B------:R-:W0:Y:S01]  /*10a0*/  LDCU.64 UR6, c[0x0][0x3a8] ;  /* 0x00007500ff0677ac */ /* 0x000e220008000a00 */
[----:B------:R-:W-:Y:S01]  /*10b0*/  IMAD.MOV.U32 R7, RZ, RZ, R5 ;  /* 0x000000ffff077224 */ /* 0x000fe200078e0005 */
[----:B------:R-:W-:Y:S01]  /*10c0*/  ULOP3.LUT UR5, UR5, 0x7ffffffc, URZ, 0xc0, !UPT ;  /* 0x7ffffffc05057892 */ /* 0x000fe2000f8ec0ff */
[----:B------:R-:W1:Y:S05]  /*10d0*/  LDCU.64 UR10, c[0x0][0x398] ;  /* 0x00007300ff0a77ac */ /* 0x000e6a0008000a00 */
[----:B------:R-:W-:Y:S01]  /*10e0*/  IMAD.U32 R6, RZ, RZ, UR5 ;  /* 0x00000005ff067e24 */ /* 0x000fe2000f8e00ff */
[----:B------:R-:W-:Y:S02]  /*10f0*/  UIADD3 UR4, UPT, UPT, -UR5, URZ, URZ ;  /* 0x000000ff05047290 */ /* 0x000fe4000fffe1ff */
[----:B0-----:R-:W-:-:S04]  /*1100*/  ULEA UR6, UP0, UR12, UR6, 0x3 ;  /* 0x000000060c067291 */ /* 0x001fc8000f8018ff */
[----:B------:R-:W-:Y:S02]  /*1110*/  ULEA.HI.X UR7, UR12, UR7, UR8, 0x3, UP0 ;  /* 0x000000070c077291 */ /* 0x000fe400080f1c08 */
[----:B------:R-:W-:-:S04]  /*1120*/  UIADD3 UR6, UP0, UPT, UR6, 0x800, URZ ;  /* 0x0000080006067890 */ /* 0x000fc8000ff1e0ff */
[----:B-1----:R-:W-:-:S12]  /*1130*/  UIADD3.X UR7, UPT, UPT, URZ, UR7, URZ, UP0, !UPT ;  /* 0x00000007ff077290 */ /* 0x002fd800087fe4ff */
.L_x_29:
[----:B------:R-:W-:Y:S01]  /*1140*/  IMAD.HI.U32 R0, R23, -0x4370ec6f, RZ ;  /* 0xbc8f139117007827 */ /* 0x000fe200078e00ff */
[----:B0-----:R-:W0:Y:S01]  /*1150*/  MUFU.RCP64H R11, 2.14748262400000000000e+09 ;  /* 0x41dfffff000b7908 */ /* 0x001e220000001800 */
[----:B------:R-:W-:Y:S01]  /*1160*/  MOV R9, 0x41dfffff ;  /* 0x41dfffff00097802 */ /* 0x000fe20000000f00 */
[----:B------:R-:W-:Y:S01]  /*1170*/  UIADD3 UR4, UPT, UPT, UR4, 0x4, URZ ;  /* 0x0000000404047890 */ /* 0x000fe2000fffe0ff */
[----:B------:R-:W-:Y:S01]  /*1180*/  IMAD.MOV.U32 R8, RZ, RZ, -0x800000 ;  /* 0xff800000ff087424 */ /* 0x000fe200078e00ff */
[----:B------:R-:W-:Y:S01]  /*1190*/  SHF.R.U32.HI R0, RZ, 0xf, R0 ;  /* 0x0000000fff007819 */ /* 0x000fe20000011600 */
[----:B------:R-:W-:Y:S01]  /*11a0*/  IMAD.MOV.U32 R10, RZ, RZ, 0x1 ;  /* 0x00000001ff0a7424 */ /* 0x000fe200078e00ff */
[----:B------:R-:W-:-:S03]  /*11b0*/  UISETP.NE.AND UP0, UPT, UR4, URZ, UPT ;  /* 0x000000ff0400728c */ /* 0x000fc6000bf05270 */
        /* <DEDUP_REMOVED lines=14> */
[----:B0-----:R-:W-:Y:S01]  /*12a0*/  DMUL R28, R14, R12 ;  /* 0x0000000c0e1c7228 */ /* 0x001fe20000000000 */
[----:B------:R-:W-:-:S07]  /*12b0*/  FSETP.GEU.AND P1, PT, |R13|, 6.5827683646048100446e-37, PT ;  /* 0x036000000d00780b */ /* 0x000fce0003f2e200 */
[----:B------:R-:W-:-:S08]  /*12c0*/  DFMA R8, R28, -R8, R12 ;  /* 0x800000081c08722b */ /* 0x000fd0000000000c */
[----:B------:R-:W-:Y:S01]  /*12d0*/  DFMA R28, R14, R8, R28 ;  /* 0x000000080e1c722b */ /* 0x000fe2000000001c */
[----:B------:R-:W-:Y:S02]  /*12e0*/  IMAD.U32 R14, RZ, RZ, UR6 ;  /* 0x00000006ff0e7e24 */ /* 0x000fe4000f8e00ff */
[----:B------:R-:W-:Y:S02]  /*12f0*/  IMAD.U32 R15, RZ, RZ, UR7 ;  /* 0x00000007ff0f7e24 */ /* 0x000fe4000f8e00ff */
[----:B------:R-:W-:-:S05]  /*1300*/  IMAD.WIDE R14, R7, 0x8, R14 ;  /* 0x00000008070e7825 */ /* 0x000fca00078e020e */
[----:B------:R-:W-:-:S05]  /*1310*/  FFMA R0, RZ, 27.999998092651367188, R29 ;  /* 0x41dfffffff007823 */ /* 0x000fca000000001d */
[----:B------:R-:W-:-:S13]  /*1320*/  FSETP.GT.AND P0, PT, |R0|, 1.469367938527859385e-39, PT ;  /* 0x001000000000780b */ /* 0x000fda0003f04200 */
[----:B------:R-:W-:Y:S05]  /*1330*/  @P0 BRA P1, `(.L_x_25) ;  /* 0x0000000000080947 */ /* 0x000fea0000800000 */
[----:B------:R-:W-:-:S07]  /*1340*/  MOV R4, 0x1360 ;  /* 0x0000136000047802 */ /* 0x000fce0000000f00 */
[----:B------:R-:W-:Y:S05]  /*1350*/  CALL.REL.NOINC `($__internal_0_$__cuda_sm20_div_rn_f64_full) ;  /* 0x0000000800447944 */ /* 0x000fea0003c00000 */
.L_x_25:
[----:B------:R-:W-:Y:S01]  /*1360*/  IMAD.HI.U32 R0, R23, -0x4370ec6f, RZ ;  /* 0xbc8f139117007827 */ /* 0x000fe200078e00ff */
[----:B------:R-:W0:Y:S01]  /*1370*/  MUFU.RCP64H R11, 2.14748262400000000000e+09 ;  /* 0x41dfffff000b7908 */ /* 0x000e220000001800 */
[----:B------:R-:W-:Y:S02]  /*1380*/  MOV R9, 0x41dfffff ;  /* 0x41dfffff00097802 */ /* 0x000fe40000000f00 */
        /* <DEDUP_REMOVED lines=19> */
[----:B------:R-:W-:Y:S02]  /*14c0*/  DFMA R18, R10, -R8, R12 ;  /* 0x800000080a12722b */ /* 0x000fe4000000000c */
[----:B------:R-:W-:-:S06]  /*14d0*/  DFMA R8, R16, R28, UR10 ;  /* 0x0000000a10087e2b */ /* 0x000fcc000800001c */
[----:B------:R-:W-:Y:S01]  /*14e0*/  DFMA R28, R20, R18, R10 ;  /* 0x00000012141c722b */ /* 0x000fe2000000000a */
[----:B------:R0:W-:Y:S09]  /*14f0*/  STG.E.64 desc[UR14][R14.64+-0x800], R8 ;  /* 0xfff800080e007986 */ /* 0x0001f2000c101b0e */
[----:B------:R-:W-:-:S05]  /*1500*/  FFMA R0, RZ, 27.999998092651367188, R29 ;  /* 0x41dfffffff007823 */ /* 0x000fca000000001d */
[----:B------:R-:W-:-:S13]  /*1510*/  FSETP.GT.AND P0, PT, |R0|, 1.469367938527859385e-39, PT ;  /* 0x001000000000780b */ /* 0x000fda0003f04200 */
[----:B0-----:R-:W-:Y:S05]  /*1520*/  @P0 BRA P1, `(.L_x_26) ;  /* 0x0000000000080947 */ /* 0x001fea0000800000 */
[----:B------:R-:W-:-:S07]  /*1530*/  MOV R4, 0x1550 ;  /* 0x0000155000047802 */ /* 0x000fce0000000f00 */
[----:B------:R-:W-:Y:S05]  /*1540*/  CALL.REL.NOINC `($__internal_0_$__cuda_sm20_div_rn_f64_full) ;  /* 0x0000000400c87944 */ /* 0x000fea0003c00000 */
.L_x_26:
[----:B------:R-:W-:Y:S01]  /*1550*/  IMAD.HI.U32 R0, R23, -0x4370ec6f, RZ ;  /* 0xbc8f139117007827 */ /* 0x000fe200078e00ff */
[----:B------:R-:W0:Y:S03]  /*1560*/  MUFU.RCP64H R11, 2.14748262400000000000e+09 ;  /* 0x41dfffff000b7908 */ /* 0x000e260000001800 */
        /* <DEDUP_REMOVED lines=8> */
[----:B0-----:R-:W-:Y:S01]  /*15f0*/  DFMA R12, R10, -R8, 1 ;  /* 0x3ff000000a0c742b */ /* 0x001fe20000000808 */
        /* <DEDUP_REMOVED lines=20> */
.L_x_27:
        /* <DEDUP_REMOVED lines=31> */
.L_x_28:
[----:B------:R-:W-:Y:S01]  /*1930*/  DFMA R28, R16, R28, UR10 ;  /* 0x0000000a101c7e2b */ /* 0x000fe2000800001c */
[----:B------:R-:W-:-:S06]  /*1940*/  VIADD R7, R7, 0x200 ;  /* 0x0000020007077836 */ /* 0x000fcc0000000000 */
[----:B------:R0:W-:Y:S01]  /*1950*/  STG.E.64 desc[UR14][R14.64+0x400], R28 ;  /* 0x0004001c0e007986 */ /* 0x0001e2000c101b0e */
[----:B------:R-:W-:Y:S05]  /*1960*/  BRA.U UP0, `(.L_x_29) ;  /* 0xfffffff500f47547 */ /* 0x000fea000b83ffff */
.L_x_24:
[----:B------:R-:W-:-:S13]  /*1970*/  ISETP.NE.AND P0, PT, RZ, UR9, PT ;  /* 0x00000009ff007c0c */ /* 0x000fda000bf05270 */
[----:B------:R-:W-:Y:S05]  /*1980*/  @!P0 EXIT ;  /* 0x000000000000894d */ /* 0x000fea0003800000 */
[----:B------:R-:W1:Y:S01]  /*1990*/  LDCU.64 UR4, c[0x0][0x3a8] ;  /* 0x00007500ff0477ac */ /* 0x000e620008000a00 */
[----:B------:R-:W-:Y:S01]  /*19a0*/  IMAD R5, R6, 0x80, R5 ;  /* 0x0000008006057824 */ /* 0x000fe200078e0205 */
[----:B------:R-:W2:Y:S01]  /*19b0*/  LDCU.64 UR10, c[0x0][0x398] ;  /* 0x00007300ff0a77ac */ /* 0x000ea20008000a00 */
[----:B-1----:R-:W-:Y:S02]  /*19c0*/  ULEA UR6, UP0, UR12, UR4, 0x3 ;  /* 0x000000040c067291 */ /* 0x002fe4000f8018ff */
[----:B------:R-:W-:Y:S02]  /*19d0*/  UIADD3 UR4, UPT, UPT, -UR9, URZ, URZ ;  /* 0x000000ff09047290 */ /* 0x000fe4000fffe1ff */
[----:B--2---:R-:W-:-:S12]  /*19e0*/  ULEA.HI.X UR7, UR12, UR5, UR8, 0x3, UP0 ;  /* 0x000000050c077291 */ /* 0x004fd800080f1c08 */
.L_x_31:
[----:B------:R-:W-:Y:S01]  /*19f0*/  IMAD.HI.U32 R0, R23, -0x4370ec6f, RZ ;  /* 0xbc8f139117007827 */ /* 0x000fe200078e00ff */
[----:B------:R-:W1:Y:S01]  /*1a00*/  MUFU.RCP64H R9, 2.14748262400000000000e+09 ;  /* 0x41dfffff00097908 */ /* 0x000e620000001800 */
[----:B0-----:R-:W-:Y:S02]  /*1a10*/  MOV R7, 0x41dfffff ;  /* 0x41dfffff00077802 */ /* 0x001fe40000000f00 */
[----:B------:R-:W-:Y:S01]  /*1a20*/  IMAD.MOV.U32 R6, RZ, RZ, -0x800000 ;  /* 0xff800000ff067424 */ /* 0x000fe200078e00ff */
[----:B------:R-:W-:Y:S01]  /*1a30*/  SHF.R.U32.HI R0, RZ, 0xf, R0 ;  /* 0x0000000fff007819 */ /* 0x000fe20000011600 */
[----:B------:R-:W-:-:S04]  /*1a40*/  IMAD.MOV.U32 R8, RZ, RZ, 0x1 ;  /* 0x00000001ff087424 */ /* 0x000fc800078e00ff */
[C---:B------:R-:W-:Y:S02]  /*1a50*/  IMAD R23, R0.reuse, -0xadc8, R23 ;  /* 0xffff523800177824 */ /* 0x040fe400078e0217 */
[----:B------:R-:W-:Y:S02]  /*1a60*/  IMAD R0, R0, 0xd47, RZ ;  /* 0x00000d4700007824 */ /* 0x000fe400078e02ff */
[----:B------:R-:W-:-:S03]  /*1a70*/  IMAD R23, R23, 0xbc8f, RZ ;  /* 0x0000bc8f17177824 */ /* 0x000fc600078e02ff */
[----:B------:R-:W-:Y:S01]  /*1a80*/  LOP3.LUT R2, R0, 0x7fffffff, RZ, 0x3c, !PT ;  /* 0x7fffffff00027812 */ /* 0x000fe200078e3cff */
[----:B-1----:R-:W-:Y:S01]  /*1a90*/  DFMA R10, R8, -R6, 1 ;  /* 0x3ff00000080a742b */ /* 0x002fe20000000806 */
        /* <DEDUP_REMOVED lines=21> */
.L_x_30:
[----:B------:R-:W-:Y:S01]  /*1bf0*/  UIADD3 UR5, UPT, UPT, UR4, 0x1, URZ ;  /* 0x0000000104057890 */ /* 0x000fe2000fffe0ff */
[----:B------:R-:W-:-:S05]  /*1c00*/  DFMA R28, R16, R28, UR10 ;  /* 0x0000000a101c7e2b */ /* 0x000fca000800001c */
[----:B------:R-:W-:Y:S02]  /*1c10*/  ISETP.NE.AND P0, PT, RZ, UR5, PT ;  /* 0x00000005ff007c0c */ /* 0x000fe4000bf05270 */
[----:B------:R0:W-:Y:S11]  /*1c20*/  STG.E.64 desc[UR14][R6.64], R28 ;  /* 0x0000001c06007986 */ /* 0x0001f6000c101b0e */
[----:B------:R-:W-:Y:S05]  /*1c30*/  @!P0 EXIT ;  /* 0x000000000000894d */ /* 0x000fea0003800000 */
[----:B------:R-:W-:Y:S01]  /*1c40*/  IADD3 R5, PT, PT, R5, 0x80, RZ ;  /* 0x0000008005057810 */ /* 0x000fe20007ffe0ff */
[----:B------:R-:W-:Y:S01]  /*1c50*/  UMOV UR4, UR5 ;  /* 0x0000000500047c82 */ /* 0x000fe20008000000 */
[----:B------:R-:W-:Y:S05]  /*1c60*/  BRA `(.L_x_31) ;  /* 0xfffffffc00607947 */ /* 0x000fea000383ffff */
        .weak           $__internal_0_$__cuda_sm20_div_rn_f64_full
        .type           $__internal_0_$__cuda_sm20_div_rn_f64_full,@function
        .size           $__internal_0_$__cuda_sm20_div_rn_f64_full,(.L_x_79 - $__internal_0_$__cuda_sm20_div_rn_f64_full)
$__internal_0_$__cuda_sm20_div_rn_f64_full:
[----:B------:R-:W-:Y:S01]  /*1c70*/  FSETP.GEU.AND P2, PT, |R13|, 1.469367938527859385e-39, PT ;  /* 0x001000000d00780b */ /* 0x000fe20003f4e200 */
[----:B------:R-:W-:Y:S01]  /*1c80*/  IMAD.U32 R10, RZ, RZ, UR16 ;  /* 0x00000010ff0a7e24 */ /* 0x000fe2000f8e00ff */
[C---:B------:R-:W-:Y:S01]  /*1c90*/  FSETP.GEU.AND P0, PT, |R3|.reuse, 1.469367938527859385e-39, PT ;  /* 0x001000000300780b */ /* 0x040fe20003f0e200 */
[----:B------:R-:W-:Y:S01]  /*1ca0*/  IMAD.U32 R8, RZ, RZ, UR16 ;  /* 0x00000010ff087e24 */ /* 0x000fe2000f8e00ff */
[----:B------:R-:W-:Y:S01]  /*1cb0*/  MOV R11, R3 ;  /* 0x00000003000b7202 */ /* 0x000fe20000000f00 */
[----:B------:R-:W-:Y:S01]  /*1cc0*/  IMAD.MOV.U32 R2, RZ, RZ, 0x1ca00000 ;  /* 0x1ca00000ff027424 */ /* 0x000fe200078e00ff */
[----:B------:R-:W-:Y:S01]  /*1cd0*/  LOP3.LUT R0, R3, 0x800fffff, RZ, 0xc0, !PT ;  /* 0x800fffff03007812 */ /* 0x000fe200078ec0ff */
[----:B------:R-:W-:Y:S01]  /*1ce0*/  IMAD.MOV.U32 R18, RZ, RZ, R12 ;  /* 0x000000ffff127224 */ /* 0x000fe200078e000c */
[----:B------:R-:W-:Y:S01]  /*1cf0*/  LOP3.LUT R22, R13, 0x7ff00000, RZ, 0xc0, !PT ;  /* 0x7ff000000d167812 */ /* 0x000fe200078ec0ff */
[----:B------:R-:W-:Y:S01]  /*1d00*/  IMAD.MOV.U32 R28, RZ, RZ, 0x1 ;  /* 0x00000001ff1c7424 */ /* 0x000fe200078e00ff */
[----:B------:R-:W-:Y:S01]  /*1d10*/  LOP3.LUT R9, R0, 0x3ff00000, RZ, 0xfc, !PT ;  /* 0x3ff0000000097812 */ /* 0x000fe200078efcff */
[----:B------:R-:W-:Y:S01]  /*1d20*/  BSSY.RECONVERGENT B2, `(.L_x_32) ;  /* 0x000004e000027945 */ /* 0x000fe20003800200 */
[----:B------:R-:W-:-:S02]  /*1d30*/  LOP3.LUT R25, R3, 0x7ff00000, RZ, 0xc0, !PT ;  /* 0x7ff0000003197812 */ /* 0x000fc400078ec0ff */
[----:B------:R-:W-:Y:S01]  /*1d40*/  @!P2 LOP3.LUT R19, R11, 0x7ff00000, RZ, 0xc0, !PT ;  /* 0x7ff000000b13a812 */ /* 0x000fe200078ec0ff */
[----:B------:R-:W-:Y:S01]  /*1d50*/  @!P0 DMUL R8, R10, 8.98846567431157953865e+307 ;  /* 0x7fe000000a088828 */ /* 0x000fe20000000000 */
[C---:B------:R-:W-:Y:S02]  /*1d60*/  ISETP.GE.U32.AND P1, PT, R22.reuse, R25, PT ;  /* 0x000000191600720c */ /* 0x040fe40003f26070 */
[----:B------:R-:W-:Y:S02]  /*1d70*/  @!P2 ISETP.GE.U32.AND P3, PT, R22, R19, PT ;  /* 0x000000131600a20c */ /* 0x000fe40003f66070 */
[C---:B------:R-:W-:Y:S01]  /*1d80*/  SEL R19, R2.reuse, 0x63400000, !P1 ;  /* 0x6340000002137807 */ /* 0x040fe20004800000 */
[----:B------:R-:W0:Y:S01]  /*1d90*/  MUFU.RCP64H R29, R9 ;  /* 0x00000009001d7308 */ /* 0x000e220000001800 */
[----:B------:R-:W-:Y:S02]  /*1da0*/  @!P2 SEL R21, R2, 0x63400000, !P3 ;  /* 0x634000000215a807 */ /* 0x000fe40005800000 */
[----:B------:R-:W-:-:S02]  /*1db0*/  LOP3.LUT R19, R19, 0x800fffff, R13, 0xf8, !PT ;  /* 0x800fffff13137812 */ /* 0x000fc400078ef80d */
[----:B------:R-:W-:Y:S02]  /*1dc0*/  @!P2 LOP3.LUT R0, R21, 0x80000000, R13, 0xf8, !PT ;  /* 0x800000001500a812 */ /* 0x000fe400078ef80d */
[----:B------:R-:W-:Y:S02]  /*1dd0*/  @!P2 MOV R20, RZ ;  /* 0x000000ff0014a202 */ /* 0x000fe40000000f00 */
[----:B------:R-:W-:Y:S01]  /*1de0*/  @!P2 LOP3.LUT R21, R0, 0x100000, RZ, 0xfc, !PT ;  /* 0x001000000015a812 */ /* 0x000fe200078efcff */
[----:B------:R-:W-:Y:S01]  /*1df0*/  IMAD.MOV.U32 R0, RZ, RZ, R22 ;  /* 0x000000ffff007224 */ /* 0x000fe200078e0016 */
[----:B------:R-:W-:-:S04]  /*1e00*/  @!P0 LOP3.LUT R25, R9, 0x7ff00000, RZ, 0xc0, !PT ;  /* 0x7ff0000009198812 */ /* 0x000fc800078ec0ff */
[----:B------:R-:W-:Y:S02]  /*1e10*/  @!P2 DFMA R18, R18, 2, -R20 ;  /* 0x400000001212a82b */ /* 0x000fe40000000814 */
[----:B0-----:R-:W-:-:S08]  /*1e20*/  DFMA R20, R28, -R8, 1 ;  /* 0x3ff000001c14742b */ /* 0x001fd00000000808 */
[----:B------:R-:W-:Y:S01]  /*1e30*/  DFMA R20, R20, R20, R20 ;  /* 0x000000141414722b */ /* 0x000fe20000000014 */
[----:B------:R-:W-:-:S04]  /*1e40*/  @!P2 LOP3.LUT R0, R19, 0x7ff00000, RZ, 0xc0, !PT ;  /* 0x7ff000001300a812 */ /* 0x000fc800078ec0ff */
[----:B------:R-:W-:-:S03]  /*1e50*/  IADD3 R24, PT, PT, R0, -0x1, RZ ;  /* 0xffffffff00187810 */ /* 0x000fc60007ffe0ff */
[----:B------:R-:W-:Y:S01]  /*1e60*/  DFMA R28, R28, R20, R28 ;  /* 0x000000141c1c722b */ /* 0x000fe2000000001c */
[----:B------:R-:W-:Y:S01]  /*1e70*/  ISETP.GT.U32.AND P0, PT, R24, 0x7feffffe, PT ;  /* 0x7feffffe1800780c */ /* 0x000fe20003f04070 */
[----:B------:R-:W-:-:S05]  /*1e80*/  VIADD R24, R25, 0xffffffff ;  /* 0xffffffff19187836 */ /* 0x000fca0000000000 */
[----:B------:R-:W-:Y:S01]  /*1e90*/  ISETP.GT.U32.OR P0, PT, R24, 0x7feffffe, P0 ;  /* 0x7feffffe1800780c */ /* 0x000fe20000704470 */
[----:B------:R-:W-:-:S08]  /*1ea0*/  DFMA R30, R28, -R8, 1 ;  /* 0x3ff000001c1e742b */ /* 0x000fd00000000808 */
[----:B------:R-:W-:-:S08]  /*1eb0*/  DFMA R30, R28, R30, R28 ;  /* 0x0000001e1c1e722b */ /* 0x000fd0000000001c */
[----:B------:R-:W-:-:S08]  /*1ec0*/  DMUL R28, R30, R18 ;  /* 0x000000121e1c7228 */ /* 0x000fd00000000000 */
[----:B------:R-:W-:-:S08]  /*1ed0*/  DFMA R20, R28, -R8, R18 ;  /* 0x800000081c14722b */ /* 0x000fd00000000012 */
[----:B------:R-:W-:Y:S01]  /*1ee0*/  DFMA R20, R30, R20, R28 ;  /* 0x000000141e14722b */ /* 0x000fe2000000001c */
[----:B------:R-:W-:Y:S10]  /*1ef0*/  @P0 BRA `(.L_x_33) ;  /* 0x00000000006c0947 */ /* 0x000ff40003800000 */
[----:B------:R-:W-:Y:S01]  /*1f00*/  LOP3.LUT R13, R11, 0x7ff00000, RZ, 0xc0, !PT ;  /* 0x7ff000000b0d7812 */ /* 0x000fe200078ec0ff */
[----:B------:R-:W-:-:S03]  /*1f10*/  IMAD.MOV.U32 R12, RZ, RZ, RZ ;  /* 0x000000ffff0c7224 */ /* 0x000fc600078e00ff */
[CC--:B------:R-:W-:Y:S02]  /*1f20*/  VIADDMNMX R0, R22.reuse, -R13.reuse, 0xb9600000, !PT ;  /* 0xb960000016007446 */ /* 0x0c0fe4000780090d */
[----:B------:R-:W-:Y:S02]  /*1f30*/  ISETP.GE.U32.AND P0, PT, R22, R13, PT ;  /* 0x0000000d1600720c */ /* 0x000fe40003f06070 */
[----:B------:R-:W-:Y:S02]  /*1f40*/  VIMNMX R0, PT, PT, R0, 0x46a00000, PT ;  /* 0x46a0000000007848 */ /* 0x000fe40003fe0100 */
[----:B------:R-:W-:-:S05]  /*1f50*/  SEL R13, R2, 0x63400000, !P0 ;  /* 0x63400000020d7807 */ /* 0x000fca0004000000 */
[----:B------:R-:W-:-:S05]  /*1f60*/  IMAD.IADD R0, R0, 0x1, -R13 ;  /* 0x0000000100007824 */ /* 0x000fca00078e0a0d */
[----:B------:R-:W-:-:S06]  /*1f70*/  IADD3 R13, PT, PT, R0, 0x7fe00000, RZ ;  /* 0x7fe00000000d7810 */ /* 0x000fcc0007ffe0ff */
[----:B------:R-:W-:-:S10]  /*1f80*/  DMUL R28, R20, R12 ;  /* 0x0000000c141c7228 */ /* 0x000fd40000000000 */
[----:B------:R-:W-:-:S13]  /*1f90*/  FSETP.GTU.AND P0, PT, |R29|, 1.469367938527859385e-39, PT ;  /* 0x001000001d00780b */ /* 0x000fda0003f0c200 */
[----:B------:R-:W-:Y:S05]  /*1fa0*/  @P0 BRA `(.L_x_34) ;  /* 0x0000000000940947 */ /* 0x000fea0003800000 */
[----:B------:R-:W-:Y:S01]  /*1fb0*/  DFMA R8, R20, -R8, R18 ;  /* 0x800000081408722b */ /* 0x000fe20000000012 */
[----:B------:R-:W-:-:S09]  /*1fc0*/  IMAD.MOV.U32 R12, RZ, RZ, RZ ;  /* 0x000000ffff0c7224 */ /* 0x000fd200078e00ff */
[C---:B------:R-:W-:Y:S02]  /*1fd0*/  FSETP.NEU.AND P0, PT, R9.reuse, RZ, PT ;  /* 0x000000ff0900720b */ /* 0x040fe40003f0d000 */
[----:B------:R-:W-:-:S04]  /*1fe0*/  LOP3.LUT R2, R9, 0x80000000, R11, 0x48, !PT ;  /* 0x8000000009027812 */ /* 0x000fc800078e480b */
[----:B------:R-:W-:-:S07]  /*1ff0*/  LOP3.LUT R13, R2, R13, RZ, 0xfc, !PT ;  /* 0x0000000d020d7212 */ /* 0x000fce00078efcff */
[----:B------:R-:W-:Y:S05]  /*2000*/  @!P0 BRA `(.L_x_34) ;  /* 0x00000000007c8947 */ /* 0x000fea0003800000 */
[C---:B------:R-:W-:Y:S01]  /*2010*/  IADD3 R9, PT, PT, -R0.reuse, RZ, RZ ;  /* 0x000000ff00097210 */ /* 0x040fe20007ffe1ff */
[----:B------:R-:W-:Y:S01]  /*2020*/  IMAD.MOV.U32 R8, RZ, RZ, RZ ;  /* 0x000000ffff087224 */ /* 0x000fe200078e00ff */
[----:B------:R-:W-:-:S05]  /*2030*/  IADD3 R0, PT, PT, -R0, -0x43300000, RZ ;  /* 0xbcd0000000007810 */ /* 0x000fca0007ffe1ff */
[----:B------:R-:W-:Y:S02]  /*2040*/  DFMA R8, R28, -R8, R20 ;  /* 0x800000081c08722b */ /* 0x000fe40000000014 */
[----:B------:R-:W-:-:S08]  /*2050*/  DMUL.RP R20, R20, R12 ;  /* 0x0000000c14147228 */ /* 0x000fd00000008000 */
[----:B------:R-:W-:Y:S02]  /*2060*/  FSETP.NEU.AND P0, PT, |R9|, R0, PT ;  /* 0x000000000900720b */ /* 0x000fe40003f0d200 */
[----:B------:R-:W-:Y:S02]  /*2070*/  LOP3.LUT R9, R21, R2, RZ, 0x3c, !PT ;  /* 0x0000000215097212 */ /* 0x000fe400078e3cff */
[----:B------:R-:W-:Y:S02]  /*2080*/  FSEL R28, R20, R28, !P0 ;  /* 0x0000001c141c7208 */ /* 0x000fe40004000000 */
[----:B------:R-:W-:Y:S01]  /*2090*/  FSEL R29, R9, R29, !P0 ;  /* 0x0000001d091d7208 */ /* 0x000fe20004000000 */
[----:B------:R-:W-:Y:S06]  /*20a0*/  BRA `(.L_x_34) ;  /* 0x0000000000547947 */ /* 0x000fec0003800000 */
.L_x_33:
[----:B------:R-:W-:-:S14]  /*20b0*/  DSETP.NAN.AND P0, PT, R12, R12, PT ;  /* 0x0000000c0c00722a */ /* 0x000fdc0003f08000 */
[----:B------:R-:W-:Y:S05]  /*20c0*/  @P0 BRA `(.L_x_35) ;  /* 0x0000000000440947 */ /* 0x000fea0003800000 */
[----:B------:R-:W-:-:S14]  /*20d0*/  DSETP.NAN.AND P0, PT, R10, R10, PT ;  /* 0x0000000a0a00722a */ /* 0x000fdc0003f08000 */
[----:B------:R-:W-:Y:S05]  /*20e0*/  @P0 BRA `(.L_x_36) ;  /* 0x0000000000300947 */ /* 0x000fea0003800000 */
[----:B------:R-:W-:Y:S01]  /*20f0*/  ISETP.NE.AND P0, PT, R0, R25, PT ;  /* 0x000000190000720c */ /* 0x000fe20003f05270 */
[----:B------:R-:W-:Y:S01]  /*2100*/  IMAD.MOV.U32 R28, RZ, RZ, 0x0 ;  /* 0x00000000ff1c7424 */ /* 0x000fe200078e00ff */
[----:B------:R-:W-:-:S11]  /*2110*/  MOV R29, 0xfff80000 ;  /* 0xfff80000001d7802 */ /* 0x000fd60000000f00 */
[----:B------:R-:W-:Y:S05]  /*2120*/  @!P0 BRA `(.L_x_34) ;  /* 0x0000000000348947 */ /* 0x000fea0003800000 */
[----:B------:R-:W-:Y:S02]  /*2130*/  ISETP.NE.AND P0, PT, R0, 0x7ff00000, PT ;  /* 0x7ff000000000780c */ /* 0x000fe40003f05270 */
[----:B------:R-:W-:Y:S02]  /*2140*/  LOP3.LUT R29, R13, 0x80000000, R11, 0x48, !PT ;  /* 0x800000000d1d7812 */ /* 0x000fe400078e480b */
[----:B------:R-:W-:-:S13]  /*2150*/  ISETP.EQ.OR P0, PT, R25, RZ, !P0 ;  /* 0x000000ff1900720c */ /* 0x000fda0004702670 */
[----:B------:R-:W-:Y:S01]  /*2160*/  @P0 LOP3.LUT R0, R29, 0x7ff00000, RZ, 0xfc, !PT ;  /* 0x7ff000001d000812 */ /* 0x000fe200078efcff */
[----:B------:R-:W-:Y:S02]  /*2170*/  @!P0 IMAD.MOV.U32 R28, RZ, RZ, RZ ;  /* 0x000000ffff1c8224 */ /* 0x000fe400078e00ff */
[----:B------:R-:W-:Y:S01]  /*2180*/  @P0 IMAD.MOV.U32 R28, RZ, RZ, RZ ;  /* 0x000000ffff1c0224 */ /* 0x000fe200078e00ff */
[----:B------:R-:W-:Y:S01]  /*2190*/  @P0 MOV R29, R0 ;  /* 0x00000000001d0202 */ /* 0x000fe20000000f00 */
[----:B------:R-:W-:Y:S06]  /*21a0*/  BRA `(.L_x_34) ;  /* 0x0000000000147947 */ /* 0x000fec0003800000 */
.L_x_36:
[----:B------:R-:W-:Y:S01]  /*21b0*/  LOP3.LUT R29, R11, 0x80000, RZ, 0xfc, !PT ;  /* 0x000800000b1d7812 */ /* 0x000fe200078efcff */
[----:B------:R-:W-:Y:S01]  /*21c0*/  IMAD.MOV.U32 R28, RZ, RZ, R10 ;  /* 0x000000ffff1c7224 */ /* 0x000fe200078e000a */
[----:B------:R-:W-:Y:S06]  /*21d0*/  BRA `(.L_x_34) ;  /* 0x0000000000087947 */ /* 0x000fec0003800000 */
.L_x_35:
[----:B------:R-:W-:Y:S01]  /*21e0*/  LOP3.LUT R29, R13, 0x80000, RZ, 0xfc, !PT ;  /* 0x000800000d1d7812 */ /* 0x000fe200078efcff */
[----:B------:R-:W-:-:S07]  /*21f0*/  IMAD.MOV.U32 R28, RZ, RZ, R12 ;  /* 0x000000ffff1c7224 */ /* 0x000fce00078e000c */
.L_x_34:
[----:B------:R-:W-:Y:S05]  /*2200*/  BSYNC.RECONVERGENT B2 ;  /* 0x0000000000027941 */ /* 0x000fea0003800200 */
.L_x_32:
[----:B------:R-:W-:Y:S01]  /*2210*/  MOV R8, R4 ;  /* 0x0000000400087202 */ /* 0x000fe20000000f00 */
[----:B------:R-:W-:-:S04]  /*2220*/  IMAD.MOV.U32 R9, RZ, RZ, 0x0 ;  /* 0x00000000ff097424 */ /* 0x000fc800078e00ff */
[----:B------:R-:W-:Y:S05]  /*2230*/  RET.REL.NODEC R8 `(_ZN3cub18CUB_300001_SM_10006detail9transform16transform_kernelINS2_10policy_hubILb1EN4cuda3std3__45tupleIJN6thrust24THRUST_300001_SM_1000_NS17counting_iteratorIiNSA_11use_defaultESC_SC_EEEEEE10policy1000El7rng_gpuNSA_6detail15normal_iteratorINSA_10device_ptrIdEEEEJSD_EEEvT0_iT1_T2_DpNS2_10kernel_argIT3_EE) ;  /* 0xffffffdc08707950 */ /* 0x000fea0003c3ffff */
.L_x_37:
[----:B------:R-:W-:-:S00]  /*2240*/  BRA `(.L_x_37) ;  /* 0xfffffffc00fc7947 */ /* 0x000fc0000383ffff */
[----:B------:R-:W-:-:S00]  /*2250*/  NOP ;  /* 0x0000000000007918 */ /* 0x000fc00000000000 */
        /* <DEDUP_REMOVED lines=10> */
.L_x_79:


//--------------------- .text._ZN3cub18CUB_300001_SM_10006detail9transform16transform_kernelINS2_10policy_hubILb1EN4cuda3std3__45tupleIJN6thrust24THRUST_300001_SM_1000_NS17counting_iteratorIiNSA_11use_defaultESC_SC_EEEEEE10policy1000Ei7rng_gpuNSA_6detail15normal_iteratorINSA_10device_ptrIdEEEEJSD_EEEvT0_iT1_T2_DpNS2_10kernel_argIT3_EE --------------------------
	.section	.text._ZN3cub18CUB_300001_SM_10006detail9transform16transform_kernelINS2_10policy_hubILb1EN4cuda3std3__45tupleIJN6thrust24THRUST_300001_SM_1000_NS17counting_iteratorIiNSA_11use_defaultESC_SC_EEEEEE10policy1000Ei7rng_gpuNSA_6detail15normal_iteratorINSA_10device_ptrIdEEEEJSD_EEEvT0_iT1_T2_DpNS2_10kernel_argIT3_EE,"ax",@progbits
	.align	128
        .global         _ZN3cub18CUB_300001_SM_10006detail9transform16transform_kernelINS2_10policy_hubILb1EN4cuda3std3__45tupleIJN6thrust24THRUST_300001_SM_1000_NS17counting_iteratorIiNSA_11use_defaultESC_SC_EEEEEE10policy1000Ei7rng_gpuNSA_6detail15normal_iteratorINSA_10device_ptrIdEEEEJSD_EEEvT0_iT1_T2_DpNS2_10kernel_argIT3_EE
        .type           _ZN3cub18CUB_300001_SM_10006detail9transform16transform_kernelINS2_10policy_hubILb1EN4cuda3std3__45tupleIJN6thrust24THRUST_300001_SM_1000_NS17counting_iteratorIiNSA_11use_defaultESC_SC_EEEEEE10policy1000Ei7rng_gpuNSA_6detail15normal_iteratorINSA_10device_ptrIdEEEEJSD_EEEvT0_iT1_T2_DpNS2_10kernel_argIT3_EE,@function
        .size           _ZN3cub18CUB_300001_SM_10006detail9transform16transform_kernelINS2_10policy_hubILb1EN4cuda3std3__45tupleIJN6thrust24THRUST_300001_SM_1000_NS17counting_iteratorIiNSA_11use_defaultESC_SC_EEEEEE10policy1000Ei7rng_gpuNSA_6detail15normal_iteratorINSA_10device_ptrIdEEEEJSD_EEEvT0_iT1_T2_DpNS2_10kernel_argIT3_EE,(.L_x_80 - _ZN3cub18CUB_300001_SM_10006detail9transform16transform_kernelINS2_10policy_hubILb1EN4cuda3std3__45tupleIJN6thrust24THRUST_300001_SM_1000_NS17counting_iteratorIiNSA_11use_defaultESC_SC_EEEEEE10policy1000Ei7rng_gpuNSA_6detail15normal_iteratorINSA_10device_ptrIdEEEEJSD_EEEvT0_iT1_T2_DpNS2_10kernel_argIT3_EE)
        .other          _ZN3cub18CUB_300001_SM_10006detail9transform16transform_kernelINS2_10policy_hubILb1EN4cuda3std3__45tupleIJN6thrust24THRUST_300001_SM_1000_NS17counting_iteratorIiNSA_11use_defaultESC_SC_EEEEEE10policy1000Ei7rng_gpuNSA_6detail15normal_iteratorINSA_10device_ptrIdEEEEJSD_EEEvT0_iT1_T2_DpNS2_10kernel_argIT3_EE,@"STO_CUDA_ENTRY STV_DEFAULT"
_ZN3cub18CUB_300001_SM_10006detail9transform16transform_kernelINS2_10policy_hubILb1EN4cuda3std3__45tupleIJN6thrust24THRUST_300001_SM_1000_NS17counting_iteratorIiNSA_11use_defaultESC_SC_EEEEEE10policy1000Ei7rng_gpuNSA_6detail15normal_iteratorINSA_10device_ptrIdEEEEJSD_EEEvT0_iT1_T2_DpNS2_10kernel_argIT3_EE:
.text._ZN3cub18CUB_300001_SM_10006detail9transform16transform_kernelINS2_10policy_hubILb1EN4cuda3std3__45tupleIJN6thrust24THRUST_300001_SM_1000_NS17counting_iteratorIiNSA_11use_defaultESC_SC_EEEEEE10policy1000Ei7rng_gpuNSA_6detail15normal_iteratorINSA_10device_ptrIdEEEEJSD_EEEvT0_iT1_T2_DpNS2_10kernel_argIT3_EE:
[----:B------:R-:W-:Y:S08]  /*0000*/  LDC R1, c[0x0][0x37c] ;  /* 0x0000df00ff017b82 */ /* 0x000ff00000000800 */
[----:B------:R-:W0:Y:S01]  /*0010*/  S2UR UR6, SR_CTAID.X ;  /* 0x00000000000679c3 */ /* 0x000e220000002500 */
[----:B------:R-:W1:Y:S01]  /*0020*/  LDCU.64 UR8, c[0x0][0x380] ;  /* 0x00007000ff0877ac */ /* 0x000e620008000a00 */
[----:B------:R-:W-:Y:S01]  /*0030*/  IMAD.MOV.U32 R3, RZ, RZ, 0x41dfffff ;  /* 0x41dfffffff037424 */ /* 0x000fe200078e00ff */
[----:B------:R-:W2:Y:S01]  /*0040*/  LDCU UR7, c[0x0][0x388] ;  /* 0x00007100ff0777ac */ /* 0x000ea20008000800 */
[----:B------:R-:W3:Y:S01]  /*0050*/  LDCU.64 UR10, c[0x0][0x358] ;  /* 0x00006b00ff0a77ac */ /* 0x000ee20008000a00 */
[----:B------:R-:W-:Y:S01]  /*0060*/  UMOV UR12, 0xff800000 ;  /* 0xff800000000c7882 */ /* 0x000fe20000000000 */
[----:B-1----:R-:W-:Y:S01]  /*0070*/  USHF.L.U32 UR5, UR9, 0x7, URZ ;  /* 0x0000000709057899 */ /* 0x002fe200080006ff */
[----:B--2---:R-:W-:-:S03]  /*0080*/  IMAD.U32 R23, RZ, RZ, UR7 ;  /* 0x00000007ff177e24 */ /* 0x004fc6000f8e00ff */
[----:B0-----:R-:W-:-:S04]  /*0090*/  UIMAD UR6, UR5, UR6, URZ ;  /* 0x00000006050672a4 */ /* 0x001fc8000f8e02ff */
[----:B------:R-:W-:-:S04]  /*00a0*/  UIADD3 UR4, UPT, UPT, -UR6, UR8, URZ ;  /* 0x0000000806047290 */ /* 0x000fc8000fffe1ff */
[----:B------:R-:W-:-:S04]  /*00b0*/  UISETP.LT.AND UP0, UPT, UR5, UR4, UPT ;  /* 0x000000040500728c */ /* 0x000fc8000bf01270 */
[----:B------:R-:W-:Y:S02]  /*00c0*/  USEL UR8, UR5, UR4, UP0 ;  /* 0x0000000405087287 */ /* 0x000fe40008000000 */
[----:B------:R-:W-:-:S09]  /*00d0*/  UISETP.GT.AND UP0, UPT, UR5, UR4, UPT ;  /* 0x000000040500728c */ /* 0x000fd2000bf04270 */
[----:B---3--:R-:W-:Y:S05]  /*00e0*/  BRA.U UP0, `(.L_x_38) ;  /* 0x0000000d00107547 */ /* 0x008fea000b800000 */
[----:B------:R-:W-:-:S06]  /*00f0*/  UISETP.GE.AND UP0, UPT, UR9, 0x1, UPT ;  /* 0x000000010900788c */ /* 0x000fcc000bf06270 */
[----:B------:R-:W-:-:S13]  /*0100*/  PLOP3.LUT P0, PT, PT, PT, UP0, 0x80, 0x8 ;  /* 0x000000000008781c */ /* 0x000fda0003f0f008 */
[----:B------:R-:W-:Y:S05]  /*0110*/  @!P0 EXIT ;  /* 0x000000000000894d */ /* 0x000fea0003800000 */
[----:B------:R-:W0:Y:S01]  /*0120*/  LDC.64 R6, c[0x0][0x390] ;  /* 0x0000e400ff067b82 */ /* 0x000e220000000a00 */
[----:B------:R-:W1:Y:S01]  /*0130*/  S2R R5, SR_TID.X ;  /* 0x0000000000057919 */ /* 0x000e620000002100 */
[----:B------:R-:W-:Y:S02]  /*0140*/  UISETP.GE.U32.AND UP0, UPT, UR9, 0x4, UPT ;  /* 0x000000040900788c */ /* 0x000fe4000bf06070 */
[----:B------:R-:W-:-:S04]  /*0150*/  ULOP3.LUT UR8, UR9, 0x3, URZ, 0xc0, !UPT ;  /* 0x0000000309087892 */ /* 0x000fc8000f8ec0ff */
[----:B------:R-:W0:Y:S02]  /*0160*/  LDC.64 R16, c[0x0][0x398] ;  /* 0x0000e600ff107b82 */ /* 0x000e240000000a00 */
[----:B0-----:R-:W-:Y:S01]  /*0170*/  DADD R16, R16, -R6 ;  /* 0x0000000010107229 */ /* 0x001fe20000000806 */
[----:B------:R-:W-:Y:S01]  /*0180*/  IMAD.MOV.U32 R6, RZ, RZ, RZ ;  /* 0x000000ffff067224 */ /* 0x000fe200078e00ff */
[----:B-1----:R-:W-:Y:S09]  /*0190*/  BRA.U !UP0, `(.L_x_39) ;  /* 0x0000000908307547 */ /* 0x002ff2000b800000 */
[----:B------:R-:W0:Y:S01]  /*01a0*/  LDCU.64 UR4, c[0x0][0x3a0] ;  /* 0x00007400ff0477ac */ /* 0x000e220008000a00 */
[----:B------:R-:W-:Y:S01]  /*01b0*/  MOV R7, R5 ;  /* 0x0000000500077202 */ /* 0x000fe20000000f00 */
[----:B------:R-:W-:Y:S01]  /*01c0*/  ULOP3.LUT UR7, UR9, 0x7ffffffc, URZ, 0xc0, !UPT ;  /* 0x7ffffffc09077892 */ /* 0x000fe2000f8ec0ff */
[----:B------:R-:W1:Y:S05]  /*01d0*/  LDCU.64 UR14, c[0x0][0x390] ;  /* 0x00007200ff0e77ac */ /* 0x000e6a0008000a00 */
[----:B------:R-:W-:Y:S01]  /*01e0*/  IMAD.U32 R6, RZ, RZ, UR7 ;  /* 0x00000007ff067e24 */ /* 0x000fe2000f8e00ff */
[----:B------:R-:W-:Y:S02]  /*01f0*/  UIADD3 UR9, UPT, UPT, -UR7, URZ, URZ ;  /* 0x000000ff07097290 */ /* 0x000fe4000fffe1ff */
[----:B0-----:R-:W-:-:S04]  /*0200*/  UIMAD.WIDE UR4, UR6, 0x8, UR4 ;  /* 0x00000008060478a5 */ /* 0x001fc8000f8e0204 */
[----:B------:R-:W-:-:S04]  /*0210*/  UIADD3 UR13, UP0, UPT, UR4, 0x800, URZ ;  /* 0x00000800040d7890 */ /* 0x000fc8000ff1e0ff */
[----:B-1----:R-:W-:-:S12]  /*0220*/  UIADD3.X UR4, UPT, UPT, URZ, UR5, URZ, UP0, !UPT ;  /* 0x00000005ff047290 */ /* 0x002fd800087fe4ff */
.L_x_44:
        /* <DEDUP_REMOVED lines=25> */
[----:B------:R-:W-:Y:S01]  /*03c0*/  DFMA R28, R14, R8, R28 ;  /* 0x000000080e1c722b */ /* 0x000fe2000000001c */
[----:B------:R-:W-:Y:S01]  /*03d0*/  MOV R14, UR13 ;  /* 0x0000000d000e7c02 */ /* 0x000fe20008000f00 */
[----:B------:R-:W-:-:S04]  /*03e0*/  IMAD.U32 R15, RZ, RZ, UR4 ;  /* 0x00000004ff0f7e24 */ /* 0x000fc8000f8e00ff */
[----:B------:R-:W-:-:S04]  /*03f0*/  IMAD.WIDE R14, R7, 0x8, R14 ;  /* 0x00000008070e7825 */ /* 0x000fc800078e020e */
[----:B------:R-:W-:-:S05]  /*0400*/  FFMA R0, RZ, 27.999998092651367188, R29 ;  /* 0x41dfffffff007823 */ /* 0x000fca000000001d */
[----:B------:R-:W-:-:S13]  /*0410*/  FSETP.GT.AND P0, PT, |R0|, 1.469367938527859385e-39, PT ;  /* 0x001000000000780b */ /* 0x000fda0003f04200 */
[----:B------:R-:W-:Y:S05]  /*0420*/  @P0 BRA P1, `(.L_x_40) ;  /* 0x0000000000080947 */ /* 0x000fea0000800000 */
[----:B------:R-:W-:-:S07]  /*0430*/  MOV R4, 0x450 ;  /* 0x0000045000047802 */ /* 0x000fce0000000f00 */
[----:B------:R-:W-:Y:S05]  /*0440*/  CALL.REL.NOINC `($__internal_1_$__cuda_sm20_div_rn_f64_full) ;  /* 0x0000001400d87944 */ /* 0x000fea0003c00000 */
.L_x_40:
        /* <DEDUP_REMOVED lines=30> */
[----:B------:R-:W-:Y:S05]  /*0630*/  CALL.REL.NOINC `($__internal_1_$__cuda_sm20_div_rn_f64_full) ;  /* 0x00000014005c7944 */ /* 0x000fea0003c00000 */
.L_x_41:
[----:B------:R-:W-:Y:S01]  /*0640*/  IMAD.HI.U32 R0, R23, -0x4370ec6f, RZ ;  /* 0xbc8f139117007827 */ /* 0x000fe200078e00ff */
[----:B------:R-:W0:Y:S01]  /*0650*/  MUFU.RCP64H R11, 2.14748262400000000000e+09 ;  /* 0x41dfffff000b7908 */ /* 0x000e220000001800 */
[----:B------:R-:W-:Y:S02]  /*0660*/  MOV R8, 0xff800000 ;  /* 0xff80000000087802 */ /* 0x000fe40000000f00 */
[----:B------:R-:W-:Y:S01]  /*0670*/  IMAD.MOV.U32 R9, RZ, RZ, 0x41dfffff ;  /* 0x41dfffffff097424 */ /* 0x000fe200078e00ff */
        /* <DEDUP_REMOVED lines=10> */
[----:B------:R-:W-:-:S03]  /*0720*/  DFMA R10, R10, R12, R10 ;  /* 0x0000000c0a0a722b */ /* 0x000fc6000000000a */
[----:B------:R-:W-:-:S05]  /*0730*/  IADD3 R23, PT, PT, R23, R2, RZ ;  /* 0x0000000217177210 */ /* 0x000fca0007ffe0ff */
        /* <DEDUP_REMOVED lines=15> */
.L_x_42:
        /* <DEDUP_REMOVED lines=31> */
.L_x_43:
[----:B------:R-:W-:Y:S01]  /*0a20*/  DFMA R28, R16, R28, UR14 ;  /* 0x0000000e101c7e2b */ /* 0x000fe2000800001c */
[----:B------:R-:W-:-:S06]  /*0a30*/  IADD3 R7, PT, PT, R7, 0x200, RZ ;  /* 0x0000020007077810 */ /* 0x000fcc0007ffe0ff */
[----:B------:R0:W-:Y:S01]  /*0a40*/  STG.E.64 desc[UR10][R14.64+0x400], R28 ;  /* 0x0004001c0e007986 */ /* 0x0001e2000c101b0a */
[----:B------:R-:W-:Y:S05]  /*0a50*/  BRA.U UP0, `(.L_x_44) ;  /* 0xfffffff500f47547 */ /* 0x000fea000b83ffff */
.L_x_39:
[----:B------:R-:W-:-:S13]  /*0a60*/  ISETP.NE.AND P0, PT, RZ, UR8, PT ;  /* 0x00000008ff007c0c */ /* 0x000fda000bf05270 */
[----:B------:R-:W-:Y:S05]  /*0a70*/  @!P0 EXIT ;  /* 0x000000000000894d */ /* 0x000fea0003800000 */
[----:B------:R-:W1:Y:S01]  /*0a80*/  LDCU.64 UR4, c[0x0][0x3a0] ;  /* 0x00007400ff0477ac */ /* 0x000e620008000a00 */
[----:B------:R-:W-:Y:S01]  /*0a90*/  IMAD R5, R6, 0x80, R5 ;  /* 0x0000008006057824 */ /* 0x000fe200078e0205 */
[----:B------:R-:W2:Y:S01]  /*0aa0*/  LDCU.64 UR14, c[0x0][0x390] ;  /* 0x00007200ff0e77ac */ /* 0x000ea20008000a00 */
[----:B------:R-:W-:Y:S02]  /*0ab0*/  UIADD3 UR7, UPT, UPT, -UR8, URZ, URZ ;  /* 0x000000ff08077290 */ /* 0x000fe4000fffe1ff */
[----:B-1----:R-:W-:-:S12]  /*0ac0*/  UIMAD.WIDE UR4, UR6, 0x8, UR4 ;  /* 0x00000008060478a5 */ /* 0x002fd8000f8e0204 */
.L_x_46:
[----:B------:R-:W-:Y:S01]  /*0ad0*/  IMAD.HI.U32 R0, R23, -0x4370ec6f, RZ ;  /* 0xbc8f139117007827 */ /* 0x000fe200078e00ff */
[----:B-1----:R-:W1:Y:S01]  /*0ae0*/  MUFU.RCP64H R9, 2.14748262400000000000e+09 ;  /* 0x41dfffff00097908 */ /* 0x002e620000001800 */
        /* <DEDUP_REMOVED lines=24> */
[----:B------:R-:W-:-:S05]  /*0c70*/  MOV R6, 0x8 ;  /* 0x0000000800067802 */ /* 0x000fca0000000f00 */
[----:B------:R-:W-:-:S04]  /*0c80*/  IMAD.WIDE R6, R5, R6, UR4 ;  /* 0x0000000405067e25 */ /* 0x000fc8000f8e0206 */
[----:B------:R-:W-:-:S05]  /*0c90*/  FFMA R0, RZ, 27.999998092651367188, R29 ;  /* 0x41dfffffff007823 */ /* 0x000fca000000001d */
[----:B------:R-:W-:-:S13]  /*0ca0*/  FSETP.GT.AND P0, PT, |R0|, 1.469367938527859385e-39, PT ;  /* 0x001000000000780b */ /* 0x000fda0003f04200 */
[----:B------:R-:W-:Y:S05]  /*0cb0*/  @P0 BRA P1, `(.L_x_45) ;  /* 0x0000000000080947 */ /* 0x000fea0000800000 */
[----:B------:R-:W-:-:S07]  /*0cc0*/  MOV R4, 0xce0 ;  /* 0x00000ce000047802 */ /* 0x000fce0000000f00 */
[----:B--2---:R-:W-:Y:S05]  /*0cd0*/  CALL.REL.NOINC `($__internal_1_$__cuda_sm20_div_rn_f64_full) ;  /* 0x0000000c00b47944 */ /* 0x004fea0003c00000 */
.L_x_45:
[----:B--2---:R-:W-:Y:S01]  /*0ce0*/  DFMA R28, R16, R28, UR14 ;  /* 0x0000000e101c7e2b */ /* 0x004fe2000800001c */
[----:B------:R-:W-:-:S06]  /*0cf0*/  VIADD R5, R5, 0x80 ;  /* 0x0000008005057836 */ /* 0x000fcc0000000000 */
[----:B------:R1:W-:Y:S01]  /*0d00*/  STG.E.64 desc[UR10][R6.64], R28 ;  /* 0x0000001c06007986 */ /* 0x0003e2000c101b0a */
[----:B------:R-:W-:Y:S05]  /*0d10*/  BRA.U UP0, `(.L_x_46) ;  /* 0xfffffffd006c7547 */ /* 0x000fea000b83ffff */
[----:B------:R-:W-:Y:S05]  /*0d20*/  EXIT ;  /* 0x000000000000794d */ /* 0x000fea0003800000 */
.L_x_38:
        /* <DEDUP_REMOVED lines=12> */
[----:B------:R-:W-:Y:S01]  /*0df0*/  VIADD R7, R5, 0x100 ;  /* 0x0000010005077836 */ /* 0x000fe20000000000 */
[----:B------:R-:W-:Y:S01]  /*0e00*/  MOV R14, R5 ;  /* 0x00000005000e7202 */ /* 0x000fe20000000f00 */
[----:B------:R-:W-:Y:S01]  /*0e10*/  ULOP3.LUT UR9, UR9, 0x7ffffffc, URZ, 0xc0, !UPT ;  /* 0x7ffffffc09097892 */ /* 0x000fe2000f8ec0ff */
[----:B------:R-:W1:Y:S05]  /*0e20*/  LDCU.64 UR16, c[0x0][0x390] ;  /* 0x00007200ff1077ac */ /* 0x000e6a0008000a00 */
[----:B------:R-:W-:Y:S01]  /*0e30*/  IMAD.U32 R6, RZ, RZ, UR9 ;  /* 0x00000009ff067e24 */ /* 0x000fe2000f8e00ff */
[----:B------:R-:W-:-:S02]  /*0e40*/  UIADD3 UR7, UPT, UPT, -UR9, URZ, URZ ;  /* 0x000000ff09077290 */ /* 0x000fc4000fffe1ff */
[----:B0-----:R-:W-:-:S04]  /*0e50*/  UIMAD.WIDE UR4, UR6, 0x8, UR4 ;  /* 0x00000008060478a5 */ /* 0x001fc8000f8e0204 */
[----:B------:R-:W-:-:S04]  /*0e60*/  UIADD3 UR14, UP0, UPT, UR4, 0x800, URZ ;  /* 0x00000800040e7890 */ /* 0x000fc8000ff1e0ff */
[----:B-1----:R-:W-:-:S12]  /*0e70*/  UIADD3.X UR4, UPT, UPT, URZ, UR5, URZ, UP0, !UPT ;  /* 0x00000005ff047290 */ /* 0x002fd800087fe4ff */
.L_x_64:
        /* <DEDUP_REMOVED lines=38> */
[----:B------:R-:W-:Y:S05]  /*10e0*/  CALL.REL.NOINC `($__internal_1_$__cuda_sm20_div_rn_f64_full) ;  /* 0x0000000800b07944 */ /* 0x000fea0003c00000 */
.L_x_51:
[----:B------:R-:W-:Y:S05]  /*10f0*/  BSYNC.RECONVERGENT B1 ;  /* 0x0000000000017941 */ /* 0x000fea0003800200 */
.L_x_50:
[----:B------:R-:W-:-:S07]  /*1100*/  DFMA R28, R16, R28, UR16 ;  /* 0x00000010101c7e2b */ /* 0x000fce000800001c */
[----:B------:R0:W-:Y:S04]  /*1110*/  STG.E.64 desc[UR10][R26.64+-0x800], R28 ;  /* 0xfff8001c1a007986 */ /* 0x0001e8000c101b0a */
.L_x_49:
[----:B------:R-:W-:Y:S05]  /*1120*/  BSYNC.RECONVERGENT B0 ;  /* 0x0000000000007941 */ /* 0x000fea0003800200 */
.L_x_48:
[----:B------:R-:W-:Y:S01]  /*1130*/  VIADD R0, R7, 0xffffff80 ;  /* 0xffffff8007007836 */ /* 0x000fe20000000000 */
[----:B------:R-:W-:Y:S04]  /*1140*/  BSSY.RECONVERGENT B0, `(.L_x_52) ;  /* 0x0000024000007945 */ /* 0x000fe80003800200 */
[----:B------:R-:W-:-:S13]  /*1150*/  ISETP.GE.AND P0, PT, R0, UR8, PT ;  /* 0x0000000800007c0c */ /* 0x000fda000bf06270 */
[----:B------:R-:W-:Y:S05]  /*1160*/  @P0 BRA `(.L_x_53) ;  /* 0x0000000000840947 */ /* 0x000fea0003800000 */
[----:B------:R-:W-:Y:S01]  /*1170*/  IMAD.HI.U32 R0, R23, -0x4370ec6f, RZ ;  /* 0xbc8f139117007827 */ /* 0x000fe200078e00ff */
[----:B------:R-:W1:Y:S01]  /*1180*/  MUFU.RCP64H R11, 2.14748262400000000000e+09 ;  /* 0x41dfffff000b7908 */ /* 0x000e620000001800 */
[----:B------:R-:W-:Y:S01]  /*1190*/  MOV R8, 0xff800000 ;  /* 0xff80000000087802 */ /* 0x000fe20000000f00 */
[----:B------:R-:W-:Y:S01]  /*11a0*/  BSSY.RECONVERGENT B1, `(.L_x_54) ;  /* 0x000001b000017945 */ /* 0x000fe20003800200 */
[----:B------:R-:W-:Y:S01]  /*11b0*/  IMAD.MOV.U32 R9, RZ, RZ, 0x41dfffff ;  /* 0x41dfffffff097424 */ /* 0x000fe200078e00ff */
        /* <DEDUP_REMOVED lines=25> */
.L_x_55:
[----:B------:R-:W-:Y:S05]  /*1350*/  BSYNC.RECONVERGENT B1 ;  /* 0x0000000000017941 */ /* 0x000fea0003800200 */
.L_x_54:
[----:B------:R-:W-:-:S07]  /*1360*/  DFMA R28, R16, R28, UR16 ;  /* 0x00000010101c7e2b */ /* 0x000fce000800001c */
[----:B------:R1:W-:Y:S04]  /*1370*/  STG.E.64 desc[UR10][R26.64+-0x400], R28 ;  /* 0xfffc001c1a007986 */ /* 0x0003e8000c101b0a */
.L_x_53:
[----:B------:R-:W-:Y:S05]  /*1380*/  BSYNC.RECONVERGENT B0 ;  /* 0x0000000000007941 */ /* 0x000fea0003800200 */
.L_x_52:
        /* <DEDUP_REMOVED lines=33> */
.L_x_59:
[----:B------:R-:W-:Y:S05]  /*15a0*/  BSYNC.RECONVERGENT B1 ;  /* 0x0000000000017941 */ /* 0x000fea0003800200 */
.L_x_58:
[----:B------:R-:W-:-:S07]  /*15b0*/  DFMA R28, R16, R28, UR16 ;  /* 0x00000010101c7e2b */ /* 0x000fce000800001c */
[----:B------:R2:W-:Y:S04]  /*15c0*/  STG.E.64 desc[UR10][R26.64], R28 ;  /* 0x0000001c1a007986 */ /* 0x0005e8000c101b0a */
.L_x_57:
[----:B------:R-:W-:Y:S05]  /*15d0*/  BSYNC.RECONVERGENT B0 ;  /* 0x0000000000007941 */ /* 0x000fea0003800200 */
.L_x_56:
[----:B------:R-:W-:Y:S01]  /*15e0*/  IADD3 R0, PT, PT, R7, 0x80, RZ ;  /* 0x0000008007007810 */ /* 0x000fe20007ffe0ff */
[----:B------:R-:W-:Y:S03]  /*15f0*/  BSSY.RECONVERGENT B0, `(.L_x_60) ;  /* 0x0000024000007945 */ /* 0x000fe60003800200 */
[----:B------:R-:W-:-:S13]  /*1600*/  ISETP.GE.AND P0, PT, R0, UR8, PT ;  /* 0x0000000800007c0c */ /* 0x000fda000bf06270 */
[----:B------:R-:W-:Y:S05]  /*1610*/  @P0 BRA `(.L_x_61) ;  /* 0x0000000000840947 */ /* 0x000fea0003800000 */
[----:B------:R-:W-:Y:S01]  /*1620*/  IMAD.HI.U32 R0, R23, -0x4370ec6f, RZ ;  /* 0xbc8f139117007827 */ /* 0x000fe200078e00ff */
[----:B------:R-:W3:Y:S01]  /*1630*/  MUFU.RCP64H R11, 2.14748262400000000000e+09 ;  /* 0x41dfffff000b7908 */ /* 0x000ee20000001800 */
        /* <DEDUP_REMOVED lines=9> */
[----:B---3--:R-:W-:Y:S01]  /*16d0*/  DFMA R12, R10, -R8, 1 ;  /* 0x3ff000000a0c742b */ /* 0x008fe20000000808 */
        /* <DEDUP_REMOVED lines=18> */
.L_x_63:
[----:B------:R-:W-:Y:S05]  /*1800*/  BSYNC.RECONVERGENT B1 ;  /* 0x0000000000017941 */ /* 0x000fea0003800200 */
.L_x_62:
[----:B------:R-:W-:-:S07]  /*1810*/  DFMA R28, R16, R28, UR16 ;  /* 0x00000010101c7e2b */ /* 0x000fce000800001c */
[----:B------:R3:W-:Y:S04]  /*1820*/  STG.E.64 desc[UR10][R26.64+0x400], R28 ;  /* 0x0004001c1a007986 */ /* 0x0007e8000c101b0a */
.L_x_61:
[----:B------:R-:W-:Y:S05]  /*1830*/  BSYNC.RECONVERGENT B0 ;  /* 0x0000000000007941 */ /* 0x000fea0003800200 */
.L_x_60:
[----:B------:R-:W-:Y:S01]  /*1840*/  VIADD R7, R7, 0x200 ;  /* 0x0000020007077836 */ /* 0x000fe20000000000 */
[----:B------:R-:W-:Y:S01]  /*1850*/  IADD3 R14, PT, PT, R14, 0x200, RZ ;  /* 0x000002000e0e7810 */ /* 0x000fe20007ffe0ff */
[----:B------:R-:W-:Y:S06]  /*1860*/  BRA.U UP0, `(.L_x_64) ;  /* 0xfffffff500847547 */ /* 0x000fec000b83ffff */
.L_x_47:
[----:B------:R-:W-:-:S13]  /*1870*/  ISETP.NE.AND P0, PT, RZ, UR13, PT ;  /* 0x0000000dff007c0c */ /* 0x000fda000bf05270 */
[----:B------:R-:W-:Y:S05]  /*1880*/  @!P0 EXIT ;  /* 0x000000000000894d */ /* 0x000fea0003800000 */
[----:B------:R-:W4:Y:S01]  /*1890*/  LDCU.64 UR4, c[0x0][0x3a0] ;  /* 0x00007400ff0477ac */ /* 0x000f220008000a00 */
[----:B------:R-:W-:Y:S01]  /*18a0*/  IMAD R5, R6, 0x80, R5 ;  /* 0x0000008006057824 */ /* 0x000fe200078e0205 */
[----:B------:R-:W5:Y:S01]  /*18b0*/  LDCU.64 UR14, c[0x0][0x390] ;  /* 0x00007200ff0e77ac */ /* 0x000f620008000a00 */
[----:B------:R-:W-:Y:S02]  /*18c0*/  UIADD3 UR7, UPT, UPT, -UR13, URZ, URZ ;  /* 0x000000ff0d077290 */ /* 0x000fe4000fffe1ff */
[----:B----4-:R-:W-:-:S12]  /*18d0*/  UIMAD.WIDE UR4, UR6, 0x8, UR4 ;  /* 0x00000008060478a5 */ /* 0x010fd8000f8e0204 */
.L_x_69:
[----:B------:R-:W-:Y:S01]  /*18e0*/  ISETP.GE.AND P0, PT, R5, UR8, PT ;  /* 0x0000000805007c0c */ /* 0x000fe2000bf06270 */
[----:B------:R-:W-:-:S12]  /*18f0*/  BSSY.RECONVERGENT B0, `(.L_x_65) ;  /* 0x0000025000007945 */ /* 0x000fd80003800200 */
        /* <DEDUP_REMOVED lines=30> */
[----:B-----5:R-:W-:Y:S05]  /*1ae0*/  CALL.REL.NOINC `($__internal_1_$__cuda_sm20_div_rn_f64_full) ;  /* 0x0000000000307944 */ /* 0x020fea0003c00000 */
.L_x_68:
[----:B-----5:R-:W-:Y:S05]  /*1af0*/  BSYNC.RECONVERGENT B1 ;  /* 0x0000000000017941 */ /* 0x020fea0003800200 */
.L_x_67:
[----:B------:R-:W-:Y:S01]  /*1b00*/  MOV R6, 0x8 ;  /* 0x0000000800067802 */ /* 0x000fe20000000f00 */
[----:B------:R-:W-:-:S04]  /*1b10*/  DFMA R28, R16, R28, UR14 ;  /* 0x0000000e101c7e2b */ /* 0x000fc8000800001c */
[----:B------:R-:W-:-:S05]  /*1b20*/  IMAD.WIDE R6, R5, R6, UR4 ;  /* 0x0000000405067e25 */ /* 0x000fca000f8e0206 */
[----:B------:R4:W-:Y:S02]  /*1b30*/  STG.E.64 desc[UR10][R6.64], R28 ;  /* 0x0000001c06007986 */ /* 0x0009e4000c101b0a */
.L_x_66:
[----:B-----5:R-:W-:Y:S05]  /*1b40*/  BSYNC.RECONVERGENT B0 ;  /* 0x0000000000007941 */ /* 0x020fea0003800200 */
.L_x_65:
[----:B------:R-:W-:-:S06]  /*1b50*/  UIADD3 UR6, UPT, UPT, UR7, 0x1, URZ ;  /* 0x0000000107067890 */ /* 0x000fcc000fffe0ff */
[----:B------:R-:W-:-:S13]  /*1b60*/  ISETP.NE.AND P0, PT, RZ, UR6, PT ;  /* 0x00000006ff007c0c */ /* 0x000fda000bf05270 */
[----:B------:R-:W-:Y:S05]  /*1b70*/  @!P0 EXIT ;  /* 0x000000000000894d */ /* 0x000fea0003800000 */
[----:B------:R-:W-:Y:S01]  /*1b80*/  VIADD R5, R5, 0x80 ;  /* 0x0000008005057836 */ /* 0x000fe20000000000 */
[----:B------:R-:W-:Y:S01]  /*1b90*/  UMOV UR7, UR6 ;  /* 0x0000000600077c82 */ /* 0x000fe20008000000 */
[----:B------:R-:W-:Y:S05]  /*1ba0*/  BRA `(.L_x_69) ;  /* 0xfffffffc004c7947 */ /* 0x000fea000383ffff */
        .weak           $__internal_1_$__cuda_sm20_div_rn_f64_full
        .type           $__internal_1_$__cuda_sm20_div_rn_f64_full,@function
        .size           $__internal_1_$__cuda_sm20_div_rn_f64_full,(.L_x_80 - $__internal_1_$__cuda_sm20_div_rn_f64_full)
$__internal_1_$__cuda_sm20_div_rn_f64_full:
        /* <DEDUP_REMOVED lines=68> */
.L_x_71:
        /* <DEDUP_REMOVED lines=16> */
.L_x_74:
[----:B------:R-:W-:Y:S01]  /*20f0*/  LOP3.LUT R29, R11, 0x80000, RZ, 0xfc, !PT ;  /* 0x000800000b1d7812 */ /* 0x000fe200078efcff */
[----:B------:R-:W-:Y:S01]  /*2100*/  IMAD.MOV.U32 R28, RZ, RZ, R10 ;  /* 0x000000ffff1c7224 */ /* 0x000fe200078e000a */
[----:B------:R-:W-:Y:S06]  /*2110*/  BRA `(.L_x_72) ;  /* 0x0000000000087947 */ /* 0x000fec0003800000 */
.L_x_73:
[----:B------:R-:W-:Y:S01]  /*2120*/  LOP3.LUT R29, R13, 0x80000, RZ, 0xfc, !PT ;  /* 0x000800000d1d7812 */ /* 0x000fe200078efcff */
[----:B------:R-:W-:-:S07]  /*2130*/  IMAD.MOV.U32 R28, RZ, RZ, R12 ;  /* 0x000000ffff1c7224 */ /* 0x000fce00078e000c */
.L_x_72:
[----:B------:R-:W-:Y:S05]  /*2140*/  BSYNC.RECONVERGENT B2 ;  /* 0x0000000000027941 */ /* 0x000fea0003800200 */
.L_x_70:
[----:B------:R-:W-:Y:S01]  /*2150*/  MOV R8, R4 ;  /* 0x0000000400087202 */ /* 0x000fe20000000f00 */
[----:B------:R-:W-:-:S04]  /*2160*/  IMAD.MOV.U32 R9, RZ, RZ, 0x0 ;  /* 0x00000000ff097424 */ /* 0x000fc800078e00ff */
[----:B------:R-:W-:Y:S05]  /*2170*/  RET.REL.NODEC R8 `(_ZN3cub18CUB_300001_SM_10006detail9transform16transform_kernelINS2_10policy_hubILb1EN4cuda3std3__45tupleIJN6thrust24THRUST_300001_SM_1000_NS17counting_iteratorIiNSA_11use_defaultESC_SC_EEEEEE10policy1000Ei7rng_gpuNSA_6detail15normal_iteratorINSA_10device_ptrIdEEEEJSD_EEEvT0_iT1_T2_DpNS2_10kernel_argIT3_EE) ;  /* 0xffffffdc08a07950 */ /* 0x000fea0003c3ffff */
.L_x_75:
        /* <DEDUP_REMOVED lines=16> */
.L_x_80:


//--------------------- .text._ZN3cub18CUB_300001_SM_10006detail8for_each13static_kernelINS2_12policy_hub_t12policy_500_tEmN6thrust24THRUST_300001_SM_1000_NS8cuda_cub20__uninitialized_fill7functorINS7_10device_ptrIdEEdEEEEvT0_T1_ --------------------------
	.section	.text._ZN3cub18CUB_300001_SM_10006detail8for_each13static_kernelINS2_12policy_hub_t12policy_500_tEmN6thrust24THRUST_300001_SM_1000_NS8cuda_cub20__uninitialized_fill7functorINS7_10device_ptrIdEEdEEEEvT0_T1_,"ax",@progbits
	.align	128
        .global         _ZN3cub18CUB_300001_SM_10006detail8for_each13static_kernelINS2_12policy_hub_t12policy_500_tEmN6thrust24THRUST_300001_SM_1000_NS8cuda_cub20__uninitialized_fill7functorINS7_10device_ptrIdEEdEEEEvT0_T1_
        .type           _ZN3cub18CUB_300001_SM_10006detail8for_each13static_kernelINS2_12policy_hub_t12policy_500_tEmN6thrust24THRUST_300001_SM_1000_NS8cuda_cub20__uninitialized_fill7functorINS7_10device_ptrIdEEdEEEEvT0_T1_,@function
        .size           _ZN3cub18CUB_300001_SM_10006detail8for_each13static_kernelINS2_12policy_hub_t12policy_500_tEmN6thrust24THRUST_300001_SM_1000_NS8cuda_cub20__uninitialized_fill7functorINS7_10device_ptrIdEEdEEEEvT0_T1_,(.L_x_83 - _ZN3cub18CUB_300001_SM_10006detail8for_each13static_kernelINS2_12policy_hub_t12policy_500_tEmN6thrust24THRUST_300001_SM_1000_NS8cuda_cub20__uninitialized_fill7functorINS7_10device_ptrIdEEdEEEEvT0_T1_)
        .other          _ZN3cub18CUB_300001_SM_10006detail8for_each13static_kernelINS2_12policy_hub_t12policy_500_tEmN6thrust24THRUST_300001_SM_1000_NS8cuda_cub20__uninitialized_fill7functorINS7_10device_ptrIdEEdEEEEvT0_T1_,@"STO_CUDA_ENTRY STV_DEFAULT"
_ZN3cub18CUB_300001_SM_10006detail8for_each13static_kernelINS2_12policy_hub_t12policy_500_tEmN6thrust24THRUST_300001_SM_1000_NS8cuda_cub20__uninitialized_fill7functorINS7_10device_ptrIdEEdEEEEvT0_T1_:
.text._ZN3cub18CUB_300001_SM_10006detail8for_each13static_kernelINS2_12policy_hub_t12policy_500_tEmN6thrust24THRUST_300001_SM_1000_NS8cuda_cub20__uninitialized_fill7functorINS7_10device_ptrIdEEdEEEEvT0_T1_:
[----:B------:R-:W-:Y:S08]  /*0000*/  LDC R1, c[0x0][0x37c] ;  /* 0x0000df00ff017b82 */ /* 0x000ff00000000800 */
[----:B------:R-:W0:Y:S01]  /*0010*/  S2UR UR4, SR_CTAID.X ;  /* 0x00000000000479c3 */ /* 0x000e220000002500 */
[----:B------:R-:W1:Y:S01]  /*0020*/  LDCU.64 UR6, c[0x0][0x380] ;  /* 0x00007000ff0677ac */ /* 0x000e620008000a00 */
[----:B------:R-:W2:Y:S01]  /*0030*/  LDCU.64 UR8, c[0x0][0x358] ;  /* 0x00006b00ff0877ac */ /* 0x000ea20008000a00 */
[----:B0-----:R-:W-:-:S04]  /*0040*/  UIMAD.WIDE.U32 UR4, UR4, 0x200, URZ ;  /* 0x00000200040478a5 */ /* 0x001fc8000f8e00ff */
[----:B-1----:R-:W-:-:S04]  /*0050*/  UIADD3 UR6, UP0, UPT, -UR4, UR6, URZ ;  /* 0x0000000604067290 */ /* 0x002fc8000ff1e1ff */
[----:B------:R-:W-:Y:S02]  /*0060*/  UIADD3.X UR7, UPT, UPT, ~UR5, UR7, URZ, UP0, !UPT ;  /* 0x0000000705077290 */ /* 0x000fe400087fe5ff */
[----:B------:R-:W-:-:S04]  /*0070*/  UISETP.GE.U32.AND UP0, UPT, UR6, 0x200, UPT ;  /* 0x000002000600788c */ /* 0x000fc8000bf06070 */
[----:B------:R-:W-:-:S09]  /*0080*/  UISETP.GE.U32.AND.EX UP0, UPT, UR7, URZ, UPT, UP0 ;  /* 0x000000ff0700728c */ /* 0x000fd2000bf06100 */
[----:B--2---:R-:W-:Y:S05]  /*0090*/  BRA.U !UP0, `(.L_x_76) ;  /* 0x0000000108287547 */ /* 0x004fea000b800000 */
[----:B------:R-:W0:Y:S01]  /*00a0*/  S2R R0, SR_TID.X ;  /* 0x0000000000007919 */ /* 0x000e220000002100 */
[----:B------:R-:W1:Y:S01]  /*00b0*/  LDCU.64 UR6, c[0x0][0x388] ;  /* 0x00007100ff0677ac */ /* 0x000e620008000a00 */
[----:B------:R-:W2:Y:S01]  /*00c0*/  LDC.64 R4, c[0x0][0x390] ;  /* 0x0000e400ff047b82 */ /* 0x000ea20000000a00 */
[----:B0-----:R-:W-:-:S05]  /*00d0*/  IADD3 R0, P0, PT, R0, UR4, RZ ;  /* 0x0000000400007c10 */ /* 0x001fca000ff1e0ff */
[----:B------:R-:W-:Y:S01]  /*00e0*/  IMAD.X R3, RZ, RZ, UR5, P0 ;  /* 0x00000005ff037e24 */ /* 0x000fe200080e06ff */
[----:B-1----:R-:W-:-:S04]  /*00f0*/  LEA R2, P0, R0, UR6, 0x3 ;  /* 0x0000000600027c11 */ /* 0x002fc8000f8018ff */
[----:B------:R-:W-:-:S05]  /*0100*/  LEA.HI.X R3, R0, UR7, R3, 0x3, P0 ;  /* 0x0000000700037c11 */ /* 0x000fca00080f1c03 */
[----:B--2---:R-:W-:Y:S04]  /*0110*/  STG.E.64 desc[UR8][R2.64], R4 ;  /* 0x0000000402007986 */ /* 0x004fe8000c101b08 */
[----:B------:R-:W-:Y:S01]  /*0120*/  STG.E.64 desc[UR8][R2.64+0x800], R4 ;  /* 0x0008000402007986 */ /* 0x000fe2000c101b08 */
[----:B------:R-:W-:Y:S05]  /*0130*/  EXIT ;  /* 0x000000000000794d */ /* 0x000fea0003800000 */
.L_x_76:
[----:B------:R-:W0:Y:S01]  /*0140*/  S2R R0, SR_TID.X ;  /* 0x0000000000007919 */ /* 0x000e220000002100 */
[----:B------:R-:W-:Y:S01]  /*0150*/  IMAD.U32 R2, RZ, RZ, UR7 ;  /* 0x00000007ff027e24 */ /* 0x000fe2000f8e00ff */
[----:B------:R-:W1:Y:S01]  /*0160*/  LDCU.64 UR10, c[0x0][0x388] ;  /* 0x00007100ff0a77ac */ /* 0x000e620008000a00 */
[----:B------:R-:W-:Y:S01]  /*0170*/  IMAD.U32 R6, RZ, RZ, UR7 ;  /* 0x00000007ff067e24 */ /* 0x000fe2000f8e00ff */
[----:B0-----:R-:W-:-:S04]  /*0180*/  ISETP.LT.U32.AND P0, PT, R0, UR6, PT ;  /* 0x0000000600007c0c */ /* 0x001fc8000bf01070 */
[----:B------:R-:W-:Y:S01]  /*0190*/  ISETP.GT.U32.AND.EX P0, PT, R2, RZ, PT, P0 ;  /* 0x000000ff0200720c */ /* 0x000fe20003f04100 */
[C---:B------:R-:W-:Y:S01]  /*01a0*/  VIADD R2, R0.reuse, 0x100 ;  /* 0x0000010000027836 */ /* 0x040fe20000000000 */
[----:B------:R-:W-:-:S04]  /*01b0*/  IADD3 R0, P2, PT, R0, UR4, RZ ;  /* 0x0000000400007c10 */ /* 0x000fc8000ff5e0ff */
[----:B------:R-:W-:Y:S01]  /*01c0*/  ISETP.LT.U32.AND P1, PT, R2, UR6, PT ;  /* 0x0000000602007c0c */ /* 0x000fe2000bf21070 */
[----:B------:R-:W-:Y:S01]  /*01d0*/  IMAD.X R3, RZ, RZ, UR5, P2 ;  /* 0x00000005ff037e24 */ /* 0x000fe200090e06ff */
[----:B-1----:R-:W-:Y:S02]  /*01e0*/  LEA R2, P2, R0, UR10, 0x3 ;  /* 0x0000000a00027c11 */ /* 0x002fe4000f8418ff */
[----:B------:R-:W-:Y:S02]  /*01f0*/  ISETP.GT.U32.AND.EX P1, PT, R6, RZ, PT, P1 ;  /* 0x000000ff0600720c */ /* 0x000fe40003f24110 */
[----:B------:R-:W-:Y:S01]  /*0200*/  LEA.HI.X R3, R0, UR11, R3, 0x3, P2 ;  /* 0x0000000b00037c11 */ /* 0x000fe200090f1c03 */
[----:B------:R-:W0:Y:S04]  /*0210*/  @P0 LDC.64 R4, c[0x0][0x390] ;  /* 0x0000e400ff040b82 */ /* 0x000e280000000a00 */
[----:B0-----:R0:W-:Y:S06]  /*0220*/  @P0 STG.E.64 desc[UR8][R2.64], R4 ;  /* 0x0000000402000986 */ /* 0x0011ec000c101b08 */
[----:B------:R-:W-:Y:S05]  /*0230*/  @!P1 EXIT ;  /* 0x000000000000994d */ /* 0x000fea0003800000 */
[----:B0-----:R-:W0:Y:S02]  /*0240*/  LDC.64 R4, c[0x0][0x390] ;  /* 0x0000e400ff047b82 */ /* 0x001e240000000a00 */
[----:B0-----:R-:W-:Y:S01]  /*0250*/  STG.E.64 desc[UR8][R2.64+0x800], R4 ;  /* 0x0008000402007986 */ /* 0x001fe2000c101b08 */
[----:B------:R-:W-:Y:S05]  /*0260*/  EXIT ;  /* 0x000000000000794d */ /* 0x000fea0003800000 */
.L_x_77:
        /* <DEDUP_REMOVED lines=9> */
.L_x_83:


//--------------------- .text._ZN3cub18CUB_300001_SM_10006detail11EmptyKernelIvEEvv --------------------------
	.section	.text._ZN3cub18CUB_300001_SM_10006detail11EmptyKernelIvEEvv,"ax",@progbits
	.align	128
        .global         _ZN3cub18CUB_300001_SM_10006detail11EmptyKernelIvEEvv
        .type           _ZN3cub18CUB_300001_SM_10006detail11EmptyKernelIvEEvv,@function
        .size           _ZN3cub18CUB_300001_SM_10006detail11EmptyKernelIvEEvv,(.L_x_84 - _ZN3cub18CUB_300001_SM_10006detail11EmptyKernelIvEEvv)
        .other          _ZN3cub18CUB_300001_SM_10006detail11EmptyKernelIvEEvv,@"STO_CUDA_ENTRY STV_DEFAULT"
_ZN3cub18CUB_300001_SM_10006detail11EmptyKernelIvEEvv:
.text._ZN3cub18CUB_300001_SM_10006detail11EmptyKernelIvEEvv:
[----:B------:R-:W-:Y:S01]  /*0000*/  LDC R1, c[0x0][0x37c] ;  /* 0x0000df00ff017b82 */ /* 0x000fe20000000800 */
[----:B------:R-:W-:Y:S05]  /*0010*/  EXIT ;  /* 0x000000000000794d */ /* 0x000fea0003800000 */
.L_x_78:
        /* <DEDUP_REMOVED lines=14> */
.L_x_84:


//--------------------- .nv.shared.reserved.0     --------------------------
	.section	.nv.shared.reserved.0,"aw",@nobits
	.weak		__nv_reservedSMEM_offset_0_alias
	.size		__nv_reservedSMEM_offset_0_alias, 0, 64
	.other		__nv_reservedSMEM_offset_0_alias,@"STO_CUDA_RESERVED_SHARED STV_DEFAULT"
__nv_reservedSMEM_offset_0_alias:
	.zero		0
	.zero		64


//--------------------- .nv.global                --------------------------
	.section	.nv.global,"aw",@nobits
.nv.global:
	.type		_ZN30_INTERNAL_cd62e65d_4_k_cu_main6thrust24THRUST_300001_SM_1000_NS3seqE,@object
	.size		_ZN30_INTERNAL_cd62e65d_4_k_cu_main6thrust24THRUST_300001_SM_1000_NS3seqE,(_ZN30_INTERNAL_cd62e65d_4_k_cu_main4cuda3std3__48in_placeE - _ZN30_INTERNAL_cd62e65d_4_k_cu_main6thrust24THRUST_300001_SM_1000_NS3seqE)
_ZN30_INTERNAL_cd62e65d_4_k_cu_main6thrust24THRUST_300001_SM_1000_NS3seqE:
	.zero		1
	.type		_ZN30_INTERNAL_cd62e65d_4_k_cu_main4cuda3std3__48in_placeE,@object
	.size		_ZN30_INTERNAL_cd62e65d_4_k_cu_main4cuda3std3__48in_placeE,(_ZN30_INTERNAL_cd62e65d_4_k_cu_main4cuda3std6ranges3__45__cpo4sizeE - _ZN30_INTERNAL_cd62e65d_4_k_cu_main4cuda3std3__48in_placeE)
_ZN30_INTERNAL_cd62e65d_4_k_cu_main4cuda3std3__48in_placeE:
	.zero		1
	.type		_ZN30_INTERNAL_cd62e65d_4_k_cu_main4cuda3std6ranges3__45__cpo4sizeE,@object
	.size		_ZN30_INTERNAL_cd62e65d_4_k_cu_main4cuda3std6ranges3__45__cpo4sizeE,(_ZN30_INTERNAL_cd62e65d_4_k_cu_main6thrust24THRUST_300001_SM_1000_NS12placeholders2_3E - _ZN30_INTERNAL_cd62e65d_4_k_cu_main4cuda3std6ranges3__45__cpo4sizeE)
_ZN30_INTERNAL_cd62e65d_4_k_cu_main4cuda3std6ranges3__45__cpo4sizeE:
	.zero		1
	.type		_ZN30_INTERNAL_cd62e65d_4_k_cu_main6thrust24THRUST_300001_SM_1000_NS12placeholders2_3E,@object
	.size		_ZN30_INTERNAL_cd62e65d_4_k_cu_main6thrust24THRUST_300001_SM_1000_NS12placeholders2_3E,(_ZN30_INTERNAL_cd62e65d_4_k_cu_main4cuda3std3__45__cpo6cbeginE - _ZN30_INTERNAL_cd62e65d_4_k_cu_main6thrust24THRUST_300001_SM_1000_NS12placeholders2_3E)
_ZN30_INTERNAL_cd62e65d_4_k_cu_main6thrust24THRUST_300001_SM_1000_NS12placeholders2_3E:
	.zero		1
	.type		_ZN30_INTERNAL_cd62e65d_4_k_cu_main4cuda3std3__45__cpo6cbeginE,@object
	.size		_ZN30_INTERNAL_cd62e65d_4_k_cu_main4cuda3std3__45__cpo6cbeginE,(_ZN30_INTERNAL_cd62e65d_4_k_cu_main4cuda3std6ranges3__45__cpo6cbeginE - _ZN30_INTERNAL_cd62e65d_4_k_cu_main4cuda3std3__45__cpo6cbeginE)
_ZN30_INTERNAL_cd62e65d_4_k_cu_main4cuda3std3__45__cpo6cbeginE:
	.zero		1
	.type		_ZN30_INTERNAL_cd62e65d_4_k_cu_main4cuda3std6ranges3__45__cpo6cbeginE,@object
	.size		_ZN30_INTERNAL_cd62e65d_4_k_cu_main4cuda3std6ranges3__45__cpo6cbeginE,(_ZN30_INTERNAL_cd62e65d_4_k_cu_main6thrust24THRUST_300001_SM_1000_NS12placeholders2_7E - _ZN30_INTERNAL_cd62e65d_4_k_cu_main4cuda3std6ranges3__45__cpo6cbeginE)
_ZN30_INTERNAL_cd62e65d_4_k_cu_main4cuda3std6ranges3__45__cpo6cbeginE:
	.zero		1
	.type		_ZN30_INTERNAL_cd62e65d_4_k_cu_main6thrust24THRUST_300001_SM_1000_NS12placeholders2_7E,@object
	.size		_ZN30_INTERNAL_cd62e65d_4_k_cu_main6thrust24THRUST_300001_SM_1000_NS12placeholders2_7E,(_ZN30_INTERNAL_cd62e65d_4_k_cu_main4cuda3std3__45__cpo7crbeginE - _ZN30_INTERNAL_cd62e65d_4_k_cu_main6thrust24THRUST_300001_SM_1000_NS12placeholders2_7E)
_ZN30_INTERNAL_cd62e65d_4_k_cu_main6thrust24THRUST_300001_SM_1000_NS12placeholders2_7E:
	.zero		1
	.type		_ZN30_INTERNAL_cd62e65d_4_k_cu_main4cuda3std3__45__cpo7crbeginE,@object
	.size		_ZN30_INTERNAL_cd62e65d_4_k_cu_main4cuda3std3__45__cpo7crbeginE,(_ZN30_INTERNAL_cd62e65d_4_k_cu_main4cuda3std6ranges3__45__cpo4nextE - _ZN30_INTERNAL_cd62e65d_4_k_cu_main4cuda3std3__45__cpo7crbeginE)
_ZN30_INTERNAL_cd62e65d_4_k_cu_main4cuda3std3__45__cpo7crbeginE:
	.zero		1
	.type		_ZN30_INTERNAL_cd62e65d_4_k_cu_main4cuda3std6ranges3__45__cpo4nextE,@object
	.size		_ZN30_INTERNAL_cd62e65d_4_k_cu_main4cuda3std6ranges3__45__cpo4nextE,(_ZN30_INTERNAL_cd62e65d_4_k_cu_main4cuda3std6ranges3__45__cpo4swapE - _ZN30_INTERNAL_cd62e65d_4_k_cu_main4cuda3std6ranges3__45__cpo4nextE)
_ZN30_INTERNAL_cd62e65d_4_k_cu_main4cuda3std6ranges3__45__cpo4nextE:
	.zero		1
	.type		_ZN30_INTERNAL_cd62e65d_4_k_cu_main4cuda3std6ranges3__45__cpo4swapE,@object
	.size		_ZN30_INTERNAL_cd62e65d_4_k_cu_main4cuda3std6ranges3__45__cpo4swapE,(_ZN30_INTERNAL_cd62e65d_4_k_cu_main6thrust24THRUST_300001_SM_1000_NS8cuda_cub10par_nosyncE - _ZN30_INTERNAL_cd62e65d_4_k_cu_main4cuda3std6ranges3__45__cpo4swapE)
_ZN30_INTERNAL_cd62e65d_4_k_cu_main4cuda3std6ranges3__45__cpo4swapE:
	.zero		1
	.type		_ZN30_INTERNAL_cd62e65d_4_k_cu_main6thrust24THRUST_300001_SM_1000_NS8cuda_cub10par_nosyncE,@object
	.size		_ZN30_INTERNAL_cd62e65d_4_k_cu_main6thrust24THRUST_300001_SM_1000_NS8cuda_cub10par_nosyncE,(_ZN30_INTERNAL_cd62e65d_4_k_cu_main6thrust24THRUST_300001_SM_1000_NS12placeholders2_9E - _ZN30_INTERNAL_cd62e65d_4_k_cu_main6thrust24THRUST_300001_SM_1000_NS8cuda_cub10par_nosyncE)
_ZN30_INTERNAL_cd62e65d_4_k_cu_main6thrust24THRUST_300001_SM_1000_NS8cuda_cub10par_nosyncE:
	.zero		1
	.type		_ZN30_INTERNAL_cd62e65d_4_k_cu_main6thrust24THRUST_300001_SM_1000_NS12placeholders2_9E,@object
	.size		_ZN30_INTERNAL_cd62e65d_4_k_cu_main6thrust24THRUST_300001_SM_1000_NS12placeholders2_9E,(_ZN30_INTERNAL_cd62e65d_4_k_cu_main4cuda3std3__432_GLOBAL__N__cd62e65d_4_k_cu_main6ignoreE - _ZN30_INTERNAL_cd62e65d_4_k_cu_main6thrust24THRUST_300001_SM_1000_NS12placeholders2_9E)
_ZN30_INTERNAL_cd62e65d_4_k_cu_main6thrust24THRUST_300001_SM_1000_NS12placeholders2_9E:
	.zero		1
	.type		_ZN30_INTERNAL_cd62e65d_4_k_cu_main4cuda3std3__432_GLOBAL__N__cd62e65d_4_k_cu_main6ignoreE,@object
	.size		_ZN30_INTERNAL_cd62e65d_4_k_cu_main4cuda3std3__432_GLOBAL__N__cd62e65d_4_k_cu_main6ignoreE,(_ZN30_INTERNAL_cd62e65d_4_k_cu_main4cuda3std6ranges3__45__cpo4dataE - _ZN30_INTERNAL_cd62e65d_4_k_cu_main4cuda3std3__432_GLOBAL__N__cd62e65d_4_k_cu_main6ignoreE)
_ZN30_INTERNAL_cd62e65d_4_k_cu_main4cuda3std3__432_GLOBAL__N__cd62e65d_4_k_cu_main6ignoreE:
	.zero		1
	.type		_ZN30_INTERNAL_cd62e65d_4_k_cu_main4cuda3std6ranges3__45__cpo4dataE,@object
	.size		_ZN30_INTERNAL_cd62e65d_4_k_cu_main4cuda3std6ranges3__45__cpo4dataE,(_ZN30_INTERNAL_cd62e65d_4_k_cu_main6thrust24THRUST_300001_SM_1000_NS12placeholders2_1E - _ZN30_INTERNAL_cd62e65d_4_k_cu_main4cuda3std6ranges3__45__cpo4dataE)
_ZN30_INTERNAL_cd62e65d_4_k_cu_main4cuda3std6ranges3__45__cpo4dataE:
	.zero		1
	.type		_ZN30_INTERNAL_cd62e65d_4_k_cu_main6thrust24THRUST_300001_SM_1000_NS12placeholders2_1E,@object
	.size		_ZN30_INTERNAL_cd62e65d_4_k_cu_main6thrust24THRUST_300001_SM_1000_NS12placeholders2_1E,(_ZN30_INTERNAL_cd62e65d_4_k_cu_main4cuda3std3__45__cpo5beginE - _ZN30_INTERNAL_cd62e65d_4_k_cu_main6thrust24THRUST_300001_SM_1000_NS12placeholders2_1E)
_ZN30_INTERNAL_cd62e65d_4_k_cu_main6thrust24THRUST_300001_SM_1000_NS12placeholders2_1E:
	.zero		1
	.type		_ZN30_INTERNAL_cd62e65d_4_k_cu_main4cuda3std3__45__cpo5beginE,@object
	.size		_ZN30_INTERNAL_cd62e65d_4_k_cu_main4cuda3std3__45__cpo5beginE,(_ZN30_INTERNAL_cd62e65d_4_k_cu_main4cuda3std6ranges3__45__cpo5beginE - _ZN30_INTERNAL_cd62e65d_4_k_cu_main4cuda3std3__45__cpo5beginE)
_ZN30_INTERNAL_cd62e65d_4_k_cu_main4cuda3std3__45__cpo5beginE:
	.zero		1
	.type		_ZN30_INTERNAL_cd62e65d_4_k_cu_main4cuda3std6ranges3__45__cpo5beginE,@object
	.size		_ZN30_INTERNAL_cd62e65d_4_k_cu_main4cuda3std6ranges3__45__cpo5beginE,(_ZN30_INTERNAL_cd62e65d_4_k_cu_main6thrust24THRUST_300001_SM_1000_NS12placeholders2_5E - _ZN30_INTERNAL_cd62e65d_4_k_cu_main4cuda3std6ranges3__45__cpo5beginE)
_ZN30_INTERNAL_cd62e65d_4_k_cu_main4cuda3std6ranges3__45__cpo5beginE:
	.zero		1
	.type		_ZN30_INTERNAL_cd62e65d_4_k_cu_main6thrust24THRUST_300001_SM_1000_NS12placeholders2_5E,@object
	.size		_ZN30_INTERNAL_cd62e65d_4_k_cu_main6thrust24THRUST_300001_SM_1000_NS12placeholders2_5E,(_ZN30_INTERNAL_cd62e65d_4_k_cu_main4cuda3std3__45__cpo6rbeginE - _ZN30_INTERNAL_cd62e65d_4_k_cu_main6thrust24THRUST_300001_SM_1000_NS12placeholders2_5E)
_ZN30_INTERNAL_cd62e65d_4_k_cu_main6thrust24THRUST_300001_SM_1000_NS12placeholders2_5E:
	.zero		1
	.type		_ZN30_INTERNAL_cd62e65d_4_k_cu_main4cuda3std3__45__cpo6rbeginE,@object
	.size		_ZN30_INTERNAL_cd62e65d_4_k_cu_main4cuda3std3__45__cpo6rbeginE,(_ZN30_INTERNAL_cd62e65d_4_k_cu_main4cuda3std6ranges3__45__cpo7advanceE - _ZN30_INTERNAL_cd62e65d_4_k_cu_main4cuda3std3__45__cpo6rbeginE)
_ZN30_INTERNAL_cd62e65d_4_k_cu_main4cuda3std3__45__cpo6rbeginE:
	.zero		1
	.type		_ZN30_INTERNAL_cd62e65d_4_k_cu_main4cuda3std6ranges3__45__cpo7advanceE,@object
	.size		_ZN30_INTERNAL_cd62e65d_4_k_cu_main4cuda3std6ranges3__45__cpo7advanceE,(_ZN30_INTERNAL_cd62e65d_4_k_cu_main4cuda3std3__47nulloptE - _ZN30_INTERNAL_cd62e65d_4_k_cu_main4cuda3std6ranges3__45__cpo7advanceE)
_ZN30_INTERNAL_cd62e65d_4_k_cu_main4cuda3std6ranges3__45__cpo7advanceE:
	.zero		1
	.type		_ZN30_INTERNAL_cd62e65d_4_k_cu_main4cuda3std3__47nulloptE,@object
	.size		_ZN30_INTERNAL_cd62e65d_4_k_cu_main4cuda3std3__47nulloptE,(_ZN30_INTERNAL_cd62e65d_4_k_cu_main4cuda3std6ranges3__45__cpo8distanceE - _ZN30_INTERNAL_cd62e65d_4_k_cu_main4cuda3std3__47nulloptE)
_ZN30_INTERNAL_cd62e65d_4_k_cu_main4cuda3std3__47nulloptE:
	.zero		1
	.type		_ZN30_INTERNAL_cd62e65d_4_k_cu_main4cuda3std6ranges3__45__cpo8distanceE,@object
	.size		_ZN30_INTERNAL_cd62e65d_4_k_cu_main4cuda3std6ranges3__45__cpo8distanceE,(_ZN30_INTERNAL_cd62e65d_4_k_cu_main6thrust24THRUST_300001_SM_1000_NS12placeholders3_10E - _ZN30_INTERNAL_cd62e65d_4_k_cu_main4cuda3std6ranges3__45__cpo8distanceE)
_ZN30_INTERNAL_cd62e65d_4_k_cu_main4cuda3std6ranges3__45__cpo8distanceE:
	.zero		1
	.type		_ZN30_INTERNAL_cd62e65d_4_k_cu_main6thrust24THRUST_300001_SM_1000_NS12placeholders3_10E,@object
	.size		_ZN30_INTERNAL_cd62e65d_4_k_cu_main6thrust24THRUST_300001_SM_1000_NS12placeholders3_10E,(_ZN30_INTERNAL_cd62e65d_4_k_cu_main4cuda3std3__419piecewise_constructE - _ZN30_INTERNAL_cd62e65d_4_k_cu_main6thrust24THRUST_300001_SM_1000_NS12placeholders3_10E)
_ZN30_INTERNAL_cd62e65d_4_k_cu_main6thrust24THRUST_300001_SM_1000_NS12placeholders3_10E:
	.zero		1
	.type		_ZN30_INTERNAL_cd62e65d_4_k_cu_main4cuda3std3__419piecewise_constructE,@object
	.size		_ZN30_INTERNAL_cd62e65d_4_k_cu_main4cuda3std3__419piecewise_constructE,(_ZN30_INTERNAL_cd62e65d_4_k_cu_main4cuda3std6ranges3__45__cpo5cdataE - _ZN30_INTERNAL_cd62e65d_4_k_cu_main4cuda3std3__419piecewise_constructE)
_ZN30_INTERNAL_cd62e65d_4_k_cu_main4cuda3std3__419piecewise_constructE:
	.zero		1
	.type		_ZN30_INTERNAL_cd62e65d_4_k_cu_main4cuda3std6ranges3__45__cpo5cdataE,@object
	.size		_ZN30_INTERNAL_cd62e65d_4_k_cu_main4cuda3std6ranges3__45__cpo5cdataE,(_ZN30_INTERNAL_cd62e65d_4_k_cu_main6thrust24THRUST_300001_SM_1000_NS12placeholders2_2E - _ZN30_INTERNAL_cd62e65d_4_k_cu_main4cuda3std6ranges3__45__cpo5cdataE)
_ZN30_INTERNAL_cd62e65d_4_k_cu_main4cuda3std6ranges3__45__cpo5cdataE:
	.zero		1
	.type		_ZN30_INTERNAL_cd62e65d_4_k_cu_main6thrust24THRUST_300001_SM_1000_NS12placeholders2_2E,@object
	.size		_ZN30_INTERNAL_cd62e65d_4_k_cu_main6thrust24THRUST_300001_SM_1000_NS12placeholders2_2E,(_ZN30_INTERNAL_cd62e65d_4_k_cu_main4cuda3std3__45__cpo3endE - _ZN30_INTERNAL_cd62e65d_4_k_cu_main6thrust24THRUST_300001_SM_1000_NS12placeholders2_2E)
_ZN30_INTERNAL_cd62e65d_4_k_cu_main6thrust24THRUST_300001_SM_1000_NS12placeholders2_2E:
	.zero		1
	.type		_ZN30_INTERNAL_cd62e65d_4_k_cu_main4cuda3std3__45__cpo3endE,@object
	.size		_ZN30_INTERNAL_cd62e65d_4_k_cu_main4cuda3std3__45__cpo3endE,(_ZN30_INTERNAL_cd62e65d_4_k_cu_main4cuda3std6ranges3__45__cpo3endE - _ZN30_INTERNAL_cd62e65d_4_k_cu_main4cuda3std3__45__cpo3endE)
_ZN30_INTERNAL_cd62e65d_4_k_cu_main4cuda3std3__45__cpo3endE:
	.zero		1
	.type		_ZN30_INTERNAL_cd62e65d_4_k_cu_main4cuda3std6ranges3__45__cpo3endE,@object
	.size		_ZN30_INTERNAL_cd62e65d_4_k_cu_main4cuda3std6ranges3__45__cpo3endE,(_ZN30_INTERNAL_cd62e65d_4_k_cu_main6thrust24THRUST_300001_SM_1000_NS12placeholders2_6E - _ZN30_INTERNAL_cd62e65d_4_k_cu_main4cuda3std6ranges3__45__cpo3endE)
_ZN30_INTERNAL_cd62e65d_4_k_cu_main4cuda3std6ranges3__45__cpo3endE:
	.zero		1
	.type		_ZN30_INTERNAL_cd62e65d_4_k_cu_main6thrust24THRUST_300001_SM_1000_NS12placeholders2_6E,@object
	.size		_ZN30_INTERNAL_cd62e65d_4_k_cu_main6thrust24THRUST_300001_SM_1000_NS12placeholders2_6E,(_ZN30_INTERNAL_cd62e65d_4_k_cu_main4cuda3std3__45__cpo4rendE - _ZN30_INTERNAL_cd62e65d_4_k_cu_main6thrust24THRUST_300001_SM_1000_NS12placeholders2_6E)
_ZN30_INTERNAL_cd62e65d_4_k_cu_main6thrust24THRUST_300001_SM_1000_NS12placeholders2_6E:
	.zero		1
	.type		_ZN30_INTERNAL_cd62e65d_4_k_cu_main4cuda3std3__45__cpo4rendE,@object
	.size		_ZN30_INTERNAL_cd62e65d_4_k_cu_main4cuda3std3__45__cpo4rendE,(_ZN30_INTERNAL_cd62e65d_4_k_cu_main4cuda3std6ranges3__45__cpo9iter_swapE - _ZN30_INTERNAL_cd62e65d_4_k_cu_main4cuda3std3__45__cpo4rendE)
_ZN30_INTERNAL_cd62e65d_4_k_cu_main4cuda3std3__45__cpo4rendE:
	.zero		1
	.type		_ZN30_INTERNAL_cd62e65d_4_k_cu_main4cuda3std6ranges3__45__cpo9iter_swapE,@object
	.size		_ZN30_INTERNAL_cd62e65d_4_k_cu_main4cuda3std6ranges3__45__cpo9iter_swapE,(_ZN30_INTERNAL_cd62e65d_4_k_cu_main4cuda3std3__48unexpectE - _ZN30_INTERNAL_cd62e65d_4_k_cu_main4cuda3std6ranges3__45__cpo9iter_swapE)
_ZN30_INTERNAL_cd62e65d_4_k_cu_main4cuda3std6ranges3__45__cpo9iter_swapE:
	.zero		1
	.type		_ZN30_INTERNAL_cd62e65d_4_k_cu_main4cuda3std3__48unexpectE,@object
	.size		_ZN30_INTERNAL_cd62e65d_4_k_cu_main4cuda3std3__48unexpectE,(_ZN30_INTERNAL_cd62e65d_4_k_cu_main6thrust24THRUST_300001_SM_1000_NS8cuda_cub3parE - _ZN30_INTERNAL_cd62e65d_4_k_cu_main4cuda3std3__48unexpectE)
_ZN30_INTERNAL_cd62e65d_4_k_cu_main4cuda3std3__48unexpectE:
	.zero		1
	.type		_ZN30_INTERNAL_cd62e65d_4_k_cu_main6thrust24THRUST_300001_SM_1000_NS8cuda_cub3parE,@object
	.size		_ZN30_INTERNAL_cd62e65d_4_k_cu_main6thrust24THRUST_300001_SM_1000_NS8cuda_cub3parE,(_ZN30_INTERNAL_cd62e65d_4_k_cu_main6thrust24THRUST_300001_SM_1000_NS12placeholders2_4E - _ZN30_INTERNAL_cd62e65d_4_k_cu_main6thrust24THRUST_300001_SM_1000_NS8cuda_cub3parE)
_ZN30_INTERNAL_cd62e65d_4_k_cu_main6thrust24THRUST_300001_SM_1000_NS8cuda_cub3parE:
	.zero		1
	.type		_ZN30_INTERNAL_cd62e65d_4_k_cu_main6thrust24THRUST_300001_SM_1000_NS12placeholders2_4E,@object
	.size		_ZN30_INTERNAL_cd62e65d_4_k_cu_main6thrust24THRUST_300001_SM_1000_NS12placeholders2_4E,(_ZN30_INTERNAL_cd62e65d_4_k_cu_main4cuda3std3__45__cpo4cendE - _ZN30_INTERNAL_cd62e65d_4_k_cu_main6thrust24THRUST_300001_SM_1000_NS12placeholders2_4E)
_ZN30_INTERNAL_cd62e65d_4_k_cu_main6thrust24THRUST_300001_SM_1000_NS12placeholders2_4E:
	.zero		1
	.type		_ZN30_INTERNAL_cd62e65d_4_k_cu_main4cuda3std3__45__cpo4cendE,@object
	.size		_ZN30_INTERNAL_cd62e65d_4_k_cu_main4cuda3std3__45__cpo4cendE,(_ZN30_INTERNAL_cd62e65d_4_k_cu_main4cuda3std6ranges3__45__cpo4cendE - _ZN30_INTERNAL_cd62e65d_4_k_cu_main4cuda3std3__45__cpo4cendE)
_ZN30_INTERNAL_cd62e65d_4_k_cu_main4cuda3std3__45__cpo4cendE:
	.zero		1
	.type		_ZN30_INTERNAL_cd62e65d_4_k_cu_main4cuda3std6ranges3__45__cpo4cendE,@object
	.size		_ZN30_INTERNAL_cd62e65d_4_k_cu_main4cuda3std6ranges3__45__cpo4cendE,(_ZN30_INTERNAL_cd62e65d_4_k_cu_main4cuda3std3__420unreachable_sentinelE - _ZN30_INTERNAL_cd62e65d_4_k_cu_main4cuda3std6ranges3__45__cpo4cendE)
_ZN30_INTERNAL_cd62e65d_4_k_cu_main4cuda3std6ranges3__45__cpo4cendE:
	.zero		1
	.type		_ZN30_INTERNAL_cd62e65d_4_k_cu_main4cuda3std3__420unreachable_sentinelE,@object
	.size		_ZN30_INTERNAL_cd62e65d_4_k_cu_main4cuda3std3__420unreachable_sentinelE,(_ZN30_INTERNAL_cd62e65d_4_k_cu_main4cuda3std6ranges3__45__cpo5ssizeE - _ZN30_INTERNAL_cd62e65d_4_k_cu_main4cuda3std3__420unreachable_sentinelE)
_ZN30_INTERNAL_cd62e65d_4_k_cu_main4cuda3std3__420unreachable_sentinelE:
	.zero		1
	.type		_ZN30_INTERNAL_cd62e65d_4_k_cu_main4cuda3std6ranges3__45__cpo5ssizeE,@object
	.size		_ZN30_INTERNAL_cd62e65d_4_k_cu_main4cuda3std6ranges3__45__cpo5ssizeE,(_ZN30_INTERNAL_cd62e65d_4_k_cu_main6thrust24THRUST_300001_SM_1000_NS12placeholders2_8E - _ZN30_INTERNAL_cd62e65d_4_k_cu_main4cuda3std6ranges3__45__cpo5ssizeE)
_ZN30_INTERNAL_cd62e65d_4_k_cu_main4cuda3std6ranges3__45__cpo5ssizeE:
	.zero		1
	.type		_ZN30_INTERNAL_cd62e65d_4_k_cu_main6thrust24THRUST_300001_SM_1000_NS12placeholders2_8E,@object
	.size		_ZN30_INTERNAL_cd62e65d_4_k_cu_main6thrust24THRUST_300001_SM_1000_NS12placeholders2_8E,(_ZN30_INTERNAL_cd62e65d_4_k_cu_main4cuda3std3__45__cpo5crendE - _ZN30_INTERNAL_cd62e65d_4_k_cu_main6thrust24THRUST_300001_SM_1000_NS12placeholders2_8E)
_ZN30_INTERNAL_cd62e65d_4_k_cu_main6thrust24THRUST_300001_SM_1000_NS12placeholders2_8E:
	.zero		1
	.type		_ZN30_INTERNAL_cd62e65d_4_k_cu_main4cuda3std3__45__cpo5crendE,@object
	.size		_ZN30_INTERNAL_cd62e65d_4_k_cu_main4cuda3std3__45__cpo5crendE,(_ZN30_INTERNAL_cd62e65d_4_k_cu_main4cuda3std6ranges3__45__cpo4prevE - _ZN30_INTERNAL_cd62e65d_4_k_cu_main4cuda3std3__45__cpo5crendE)
_ZN30_INTERNAL_cd62e65d_4_k_cu_main4cuda3std3__45__cpo5crendE:
	.zero		1
	.type		_ZN30_INTERNAL_cd62e65d_4_k_cu_main4cuda3std6ranges3__45__cpo4prevE,@object
	.size		_ZN30_INTERNAL_cd62e65d_4_k_cu_main4cuda3std6ranges3__45__cpo4prevE,(_ZN30_INTERNAL_cd62e65d_4_k_cu_main4cuda3std6ranges3__45__cpo9iter_moveE - _ZN30_INTERNAL_cd62e65d_4_k_cu_main4cuda3std6ranges3__45__cpo4prevE)
_ZN30_INTERNAL_cd62e65d_4_k_cu_main4cuda3std6ranges3__45__cpo4prevE:
	.zero		1
	.type		_ZN30_INTERNAL_cd62e65d_4_k_cu_main4cuda3std6ranges3__45__cpo9iter_moveE,@object
	.size		_ZN30_INTERNAL_cd62e65d_4_k_cu_main4cuda3std6ranges3__45__cpo9iter_moveE,(_ZN30_INTERNAL_cd62e65d_4_k_cu_main6thrust24THRUST_300001_SM_1000_NS6system6detail10sequential3seqE - _ZN30_INTERNAL_cd62e65d_4_k_cu_main4cuda3std6ranges3__45__cpo9iter_moveE)
_ZN30_INTERNAL_cd62e65d_4_k_cu_main4cuda3std6ranges3__45__cpo9iter_moveE:
	.zero		1
	.type		_ZN30_INTERNAL_cd62e65d_4_k_cu_main6thrust24THRUST_300001_SM_1000_NS6system6detail10sequential3seqE,@object
	.size		_ZN30_INTERNAL_cd62e65d_4_k_cu_main6thrust24THRUST_300001_SM_1000_NS6system6detail10sequential3seqE,(.L_31 - _ZN30_INTERNAL_cd62e65d_4_k_cu_main6thrust24THRUST_300001_SM_1000_NS6system6detail10sequential3seqE)
_ZN30_INTERNAL_cd62e65d_4_k_cu_main6thrust24THRUST_300001_SM_1000_NS6system6detail10sequential3seqE:
	.zero		1
.L_31:


//--------------------- .nv.constant0._ZN3cub18CUB_300001_SM_10006detail9transform16transform_kernelINS2_10policy_hubILb1EN4cuda3std3__45tupleIJN6thrust24THRUST_300001_SM_1000_NS17counting_iteratorIiNSA_11use_defaultESC_SC_EEEEEE10policy1000El7rng_gpuNSA_6detail15normal_iteratorINSA_10device_ptrIdEEEEJSD_EEEvT0_iT1_T2_DpNS2_10kernel_argIT3_EE --------------------------
	.section	.nv.constant0._ZN3cub18CUB_300001_SM_10006detail9transform16transform_kernelINS2_10policy_hubILb1EN4cuda3std3__45tupleIJN6thrust24THRUST_300001_SM_1000_NS17counting_iteratorIiNSA_11use_defaultESC_SC_EEEEEE10policy1000El7rng_gpuNSA_6detail15normal_iteratorINSA_10device_ptrIdEEEEJSD_EEEvT0_iT1_T2_DpNS2_10kernel_argIT3_EE,"a",@progbits
	.sectionflags	@""
	.align	4
.nv.constant0._ZN3cub18CUB_300001_SM_10006detail9transform16transform_kernelINS2_10policy_hubILb1EN4cuda3std3__45tupleIJN6thrust24THRUST_300001_SM_1000_NS17counting_iteratorIiNSA_11use_defaultESC_SC_EEEEEE10policy1000El7rng_gpuNSA_6detail15normal_iteratorINSA_10device_ptrIdEEEEJSD_EEEvT0_iT1_T2_DpNS2_10kernel_argIT3_EE:
	.zero		960


//--------------------- .nv.constant0._ZN3cub18CUB_300001_SM_10006detail9transform16transform_kernelINS2_10policy_hubILb1EN4cuda3std3__45tupleIJN6thrust24THRUST_300001_SM_1000_NS17counting_iteratorIiNSA_11use_defaultESC_SC_EEEEEE10policy1000Ei7rng_gpuNSA_6detail15normal_iteratorINSA_10device_ptrIdEEEEJSD_EEEvT0_iT1_T2_DpNS2_10kernel_argIT3_EE --------------------------
	.section	.nv.constant0._ZN3cub18CUB_300001_SM_10006detail9transform16transform_kernelINS2_10policy_hubILb1EN4cuda3std3__45tupleIJN6thrust24THRUST_300001_SM_1000_NS17counting_iteratorIiNSA_11use_defaultESC_SC_EEEEEE10policy1000Ei7rng_gpuNSA_6detail15normal_iteratorINSA_10device_ptrIdEEEEJSD_EEEvT0_iT1_T2_DpNS2_10kernel_argIT3_EE,"a",@progbits
	.sectionflags	@""
	.align	4
.nv.constant0._ZN3cub18CUB_300001_SM_10006detail9transform16transform_kernelINS2_10policy_hubILb1EN4cuda3std3__45tupleIJN6thrust24THRUST_300001_SM_1000_NS17counting_iteratorIiNSA_11use_defaultESC_SC_EEEEEE10policy1000Ei7rng_gpuNSA_6detail15normal_iteratorINSA_10device_ptrIdEEEEJSD_EEEvT0_iT1_T2_DpNS2_10kernel_argIT3_EE:
	.zero		952


//--------------------- .nv.constant0._ZN3cub18CUB_300001_SM_10006detail8for_each13static_kernelINS2_12policy_hub_t12policy_500_tEmN6thrust24THRUST_300001_SM_1000_NS8cuda_cub20__uninitialized_fill7functorINS7_10device_ptrIdEEdEEEEvT0_T1_ --------------------------
	.section	.nv.constant0._ZN3cub18CUB_300001_SM_10006detail8for_each13static_kernelINS2_12policy_hub_t12policy_500_tEmN6thrust24THRUST_300001_SM_1000_NS8cuda_cub20__uninitialized_fill7functorINS7_10device_ptrIdEEdEEEEvT0_T1_,"a",@progbits
	.sectionflags	@""
	.align	4
.nv.constant0._ZN3cub18CUB_300001_SM_10006detail8for_each13static_kernelINS2_12policy_hub_t12policy_500_tEmN6thrust24THRUST_300001_SM_1000_NS8cuda_cub20__uninitialized_fill7functorINS7_10device_ptrIdEEdEEEEvT0_T1_:
	.zero		920


//--------------------- .nv.constant0._ZN3cub18CUB_300001_SM_10006detail11EmptyKernelIvEEvv --------------------------
	.section	.nv.constant0._ZN3cub18CUB_300001_SM_10006detail11EmptyKernelIvEEvv,"a",@progbits
	.sectionflags	@""
	.align	4
.nv.constant0._ZN3cub18CUB_300001_SM_10006detail11EmptyKernelIvEEvv:
	.zero		896


//--------------------- SYMBOLS --------------------------

	.type		.nv.reservedSmem.offset0,@object
	.size		.nv.reservedSmem.offset0,0x4
